	.target	sm_90a

	.elftype	@"ET_EXEC"


//--------------------- .note.nv.tkinfo           --------------------------
	.section	.note.nv.tkinfo,"",@"SHT_NOTE"
	.sectionflags	@"SHF_NOTE_NV_TKINFO"
	.tkinfo
        /*0018*/ 	.word	0x00000002
        /*0030*/ 	.string	""
        /*0030*/ 	.string	"ptxas"
        /*0030*/ 	.string	"Cuda compilation tools, release 13.0, V13.0.88"
        /*0030*/ 	.string	"Build cuda_13.0.r13.0/compiler.36424714_0"
        /*0030*/ 	.string	"-arch sm_90a -m 64 "



//--------------------- .note.nv.cuinfo           --------------------------
	.section	.note.nv.cuinfo,"",@"SHT_NOTE"
	.sectionflags	@"SHF_NOTE_NV_CUINFO"
        /*0018*/ 	.short	0x0002
        /*001a*/ 	.short	0x005a
        /*001c*/ 	.short	0x0082
	.zero		2


//--------------------- .nv.info                  --------------------------
	.section	.nv.info,"",@"SHT_CUDA_INFO"
	.align	4


	//----- nvinfo : EIATTR_REGCOUNT
	.align		4
        /*0000*/ 	.byte	0x04, 0x2f
        /*0002*/ 	.short	(.L_15 - .L_14)
	.align		4
.L_14:
        /*0004*/ 	.word	index@(_ZN7cutlass13device_kernelINS_4gemm6kernel13GemmUniversalIN4cute5tupleIJiiiiEEENS1_10collective13CollectiveMmaINS1_34MainloopSm90TmaGmmaWarpSpecializedILi5ENS5_IJNS4_1CILi1EEENSA_ILi2EEESB_EEENS1_32KernelTmaWarpSpecializedPingpongEEENS5_IJNSA_ILi64EEENSA_ILi256EEESG_EEEaNS5_IJlSB_lEEEaSJ_NS4_8TiledMMAINS4_8MMA_AtomIJNS4_4SM904GMMA27MMA_64x256x32_S32S8S8_SS_TNEEEENS4_6LayoutINS5_IJSB_SB_SB_EEENS5_IJNSA_ILi0EEESS_SS_EEEEENS5_IJNS4_10UnderscoreESV_SV_EEEEENS4_23SM90_TMA_LOAD_MULTICASTENS4_14ComposedLayoutINS4_7SwizzleILi2ELi4ELi3EEENS4_18smem_ptr_flag_bitsILi8EEENSQ_INS5_IJNSA_ILi8EEESG_EEENS5_IJSG_SB_EEEEEEEvNS4_8identityENS4_13SM90_TMA_LOADES18_vS19_EENS_8epilogue10collective6detail29Sm90TmaWarpSpecializedAdapterINS1D_15DefaultEpilogueIaSJ_SJ_NS1C_6thread17LinearCombinationIaLi1EiiLNS1H_9ScaleType4KindE0ELNS_15FloatRoundStyleE2EaEENS1_15EpilogueDefaultEEEEEvvEEEEvNT_6ParamsE)
        /*0008*/ 	.word	0x000000a8


	//----- nvinfo : EIATTR_FRAME_SIZE
	.align		4
.L_15:
        /*000c*/ 	.byte	0x04, 0x11
        /*000e*/ 	.short	(.L_17 - .L_16)
	.align		4
.L_16:
        /*0010*/ 	.word	index@(_ZN7cutlass13device_kernelINS_4gemm6kernel13GemmUniversalIN4cute5tupleIJiiiiEEENS1_10collective13CollectiveMmaINS1_34MainloopSm90TmaGmmaWarpSpecializedILi5ENS5_IJNS4_1CILi1EEENSA_ILi2EEESB_EEENS1_32KernelTmaWarpSpecializedPingpongEEENS5_IJNSA_ILi64EEENSA_ILi256EEESG_EEEaNS5_IJlSB_lEEEaSJ_NS4_8TiledMMAINS4_8MMA_AtomIJNS4_4SM904GMMA27MMA_64x256x32_S32S8S8_SS_TNEEEENS4_6LayoutINS5_IJSB_SB_SB_EEENS5_IJNSA_ILi0EEESS_SS_EEEEENS5_IJNS4_10UnderscoreESV_SV_EEEEENS4_23SM90_TMA_LOAD_MULTICASTENS4_14ComposedLayoutINS4_7SwizzleILi2ELi4ELi3EEENS4_18smem_ptr_flag_bitsILi8EEENSQ_INS5_IJNSA_ILi8EEESG_EEENS5_IJSG_SB_EEEEEEEvNS4_8identityENS4_13SM90_TMA_LOADES18_vS19_EENS_8epilogue10collective6detail29Sm90TmaWarpSpecializedAdapterINS1D_15DefaultEpilogueIaSJ_SJ_NS1C_6thread17LinearCombinationIaLi1EiiLNS1H_9ScaleType4KindE0ELNS_15FloatRoundStyleE2EaEENS1_15EpilogueDefaultEEEEEvvEEEEvNT_6ParamsE)
        /*0014*/ 	.word	0x00000008


	//----- nvinfo : EIATTR_MIN_STACK_SIZE
	.align		4
.L_17:
        /*0018*/ 	.byte	0x04, 0x12
        /*001a*/ 	.short	(.L_19 - .L_18)
	.align		4
.L_18:
        /*001c*/ 	.word	index@(_ZN7cutlass13device_kernelINS_4gemm6kernel13GemmUniversalIN4cute5tupleIJiiiiEEENS1_10collective13CollectiveMmaINS1_34MainloopSm90TmaGmmaWarpSpecializedILi5ENS5_IJNS4_1CILi1EEENSA_ILi2EEESB_EEENS1_32KernelTmaWarpSpecializedPingpongEEENS5_IJNSA_ILi64EEENSA_ILi256EEESG_EEEaNS5_IJlSB_lEEEaSJ_NS4_8TiledMMAINS4_8MMA_AtomIJNS4_4SM904GMMA27MMA_64x256x32_S32S8S8_SS_TNEEEENS4_6LayoutINS5_IJSB_SB_SB_EEENS5_IJNSA_ILi0EEESS_SS_EEEEENS5_IJNS4_10UnderscoreESV_SV_EEEEENS4_23SM90_TMA_LOAD_MULTICASTENS4_14ComposedLayoutINS4_7SwizzleILi2ELi4ELi3EEENS4_18smem_ptr_flag_bitsILi8EEENSQ_INS5_IJNSA_ILi8EEESG_EEENS5_IJSG_SB_EEEEEEEvNS4_8identityENS4_13SM90_TMA_LOADES18_vS19_EENS_8epilogue10collective6detail29Sm90TmaWarpSpecializedAdapterINS1D_15DefaultEpilogueIaSJ_SJ_NS1C_6thread17LinearCombinationIaLi1EiiLNS1H_9ScaleType4KindE0ELNS_15FloatRoundStyleE2EaEENS1_15EpilogueDefaultEEEEEvvEEEEvNT_6ParamsE)
        /*0020*/ 	.word	0x00000008
.L_19:


//--------------------- .nv.compat                --------------------------
	.section	.nv.compat,"",@"SHT_CUDA_COMPAT_INFO"
	.align	4
        /*0000*/ 	.byte	0x02, 0x09, 0x01, 0x00, 0x02, 0x02, 0x04, 0x00, 0x02, 0x05, 0x05, 0x00, 0x03, 0x07, 0x01, 0x01
        /*0010*/ 	.byte	0x02, 0x03, 0x01, 0x00, 0x02, 0x06, 0x01, 0x00, 0x04, 0x0b, 0x08, 0x00, 0x00, 0x00, 0x00, 0x00
        /*0020*/ 	.byte	0x00, 0x00, 0x00, 0x00


//--------------------- .nv.info._ZN7cutlass13device_kernelINS_4gemm6kernel13GemmUniversalIN4cute5tupleIJiiiiEEENS1_10collective13CollectiveMmaINS1_34MainloopSm90TmaGmmaWarpSpecializedILi5ENS5_IJNS4_1CILi1EEENSA_ILi2EEESB_EEENS1_32KernelTmaWarpSpecializedPingpongEEENS5_IJNSA_ILi64EEENSA_ILi256EEESG_EEEaNS5_IJlSB_lEEEaSJ_NS4_8TiledMMAINS4_8MMA_AtomIJNS4_4SM904GMMA27MMA_64x256x32_S32S8S8_SS_TNEEEENS4_6LayoutINS5_IJSB_SB_SB_EEENS5_IJNSA_ILi0EEESS_SS_EEEEENS5_IJNS4_10UnderscoreESV_SV_EEEEENS4_23SM90_TMA_LOAD_MULTICASTENS4_14ComposedLayoutINS4_7SwizzleILi2ELi4ELi3EEENS4_18smem_ptr_flag_bitsILi8EEENSQ_INS5_IJNSA_ILi8EEESG_EEENS5_IJSG_SB_EEEEEEEvNS4_8identityENS4_13SM90_TMA_LOADES18_vS19_EENS_8epilogue10collective6detail29Sm90TmaWarpSpecializedAdapterINS1D_15DefaultEpilogueIaSJ_SJ_NS1C_6thread17LinearCombinationIaLi1EiiLNS1H_9ScaleType4KindE0ELNS_15FloatRoundStyleE2EaEENS1_15EpilogueDefaultEEEEEvvEEEEvNT_6ParamsE --------------------------
	.section	.nv.info._ZN7cutlass13device_kernelINS_4gemm6kernel13GemmUniversalIN4cute5tupleIJiiiiEEENS1_10collective13CollectiveMmaINS1_34MainloopSm90TmaGmmaWarpSpecializedILi5ENS5_IJNS4_1CILi1EEENSA_ILi2EEESB_EEENS1_32KernelTmaWarpSpecializedPingpongEEENS5_IJNSA_ILi64EEENSA_ILi256EEESG_EEEaNS5_IJlSB_lEEEaSJ_NS4_8TiledMMAINS4_8MMA_AtomIJNS4_4SM904GMMA27MMA_64x256x32_S32S8S8_SS_TNEEEENS4_6LayoutINS5_IJSB_SB_SB_EEENS5_IJNSA_ILi0EEESS_SS_EEEEENS5_IJNS4_10UnderscoreESV_SV_EEEEENS4_23SM90_TMA_LOAD_MULTICASTENS4_14ComposedLayoutINS4_7SwizzleILi2ELi4ELi3EEENS4_18smem_ptr_flag_bitsILi8EEENSQ_INS5_IJNSA_ILi8EEESG_EEENS5_IJSG_SB_EEEEEEEvNS4_8identityENS4_13SM90_TMA_LOADES18_vS19_EENS_8epilogue10collective6detail29Sm90TmaWarpSpecializedAdapterINS1D_15DefaultEpilogueIaSJ_SJ_NS1C_6thread17LinearCombinationIaLi1EiiLNS1H_9ScaleType4KindE0ELNS_15FloatRoundStyleE2EaEENS1_15EpilogueDefaultEEEEEvvEEEEvNT_6ParamsE,"",@"SHT_CUDA_INFO"
	.sectionflags	@""
	.align	4


	//----- nvinfo : EIATTR_CUDA_API_VERSION
	.align		4
        /*0000*/ 	.byte	0x04, 0x37
        /*0002*/ 	.short	(.L_21 - .L_20)
.L_20:
        /*0004*/ 	.word	0x00000082


	//----- nvinfo : EIATTR_KPARAM_INFO
	.align		4
.L_21:
        /*0008*/ 	.byte	0x04, 0x17
        /*000a*/ 	.short	(.L_23 - .L_22)
.L_22:
        /*000c*/ 	.word	0x00000000
        /*0010*/ 	.short	0x0000
        /*0012*/ 	.short	0x0070
        /*0014*/ 	.byte	0x00, 0xf0, 0x01, 0x10


	//----- nvinfo : EIATTR_SPARSE_MMA_MASK
	.align		4
.L_23:
        /*0018*/ 	.byte	0x03, 0x50
        /*001a*/ 	.short	0x0000


	//----- nvinfo : EIATTR_MAXREG_COUNT
	.align		4
        /*001c*/ 	.byte	0x03, 0x1b
        /*001e*/ 	.short	0x00a8


	//----- nvinfo : EIATTR_NUM_BARRIERS
	.align		4
        /*0020*/ 	.byte	0x02, 0x4c
        /*0022*/ 	.byte	0x01
	.zero		1


	//----- nvinfo : EIATTR_EXTERNS
	.align		4
        /*0024*/ 	.byte	0x04, 0x0f
        /*0026*/ 	.short	(.L_25 - .L_24)


	//   ....[0]....
	.align		4
.L_24:
        /*0028*/ 	.word	index@(__assertfail)


	//----- nvinfo : EIATTR_ANNOTATIONS
	.align		4
.L_25:
        /*002c*/ 	.byte	0x04, 0x55
        /*002e*/ 	.short	(.L_27 - .L_26)


	//   ....[0]....
.L_26:
        /*0030*/ 	.word	0x00000001
        /*0034*/ 	.byte	0x60, 0x0d, 0x00, 0x00, 0x01, 0x00, 0x00, 0x00, 0x60, 0x83, 0x00, 0x00, 0x01, 0x00, 0x00, 0x00
        /*0044*/ 	.byte	0xe0, 0x8f, 0x00, 0x00


	//----- nvinfo : EIATTR_MERCURY_ISA_VERSION
	.align		4
.L_27:
        /*0048*/ 	.byte	0x03, 0x5f
        /*004a*/ 	.short	0x0101


	//----- nvinfo : EIATTR_INT_WARP_WIDE_INSTR_OFFSETS
	.align		4
        /*004c*/ 	.byte	0x04, 0x31
        /*004e*/ 	.short	(.L_29 - .L_28)


	//   ....[0]....
.L_28:
        /*0050*/ 	.word	0x000004b0


	//   ....[1]....
        /*0054*/ 	.word	0x000004f0


	//   ....[2]....
        /*0058*/ 	.word	0x00000630


	//   ....[3]....
        /*005c*/ 	.word	0x00000640


	//   ....[4]....
        /*0060*/ 	.word	0x00000660


	//   ....[5]....
        /*0064*/ 	.word	0x00000680


	//   ....[6]....
        /*0068*/ 	.word	0x00000730


	//   ....[7]....
        /*006c*/ 	.word	0x00000780


	//   ....[8]....
        /*0070*/ 	.word	0x00001dd0


	//----- nvinfo : EIATTR_COOP_GROUP_MASK_REGIDS
	.align		4
.L_29:
        /*0074*/ 	.byte	0x04, 0x29
        /*0076*/ 	.short	(.L_31 - .L_30)


	//   ....[0]....
.L_30:
        /*0078*/ 	.word	0xffffffff


	//   ....[1]....
        /*007c*/ 	.word	0xffffffff


	//   ....[2]....
        /*0080*/ 	.word	0xffffffff


	//   ....[3]....
        /*0084*/ 	.word	0xffffffff


	//   ....[4]....
        /*0088*/ 	.word	0xffffffff


	//   ....[5]....
        /*008c*/ 	.word	0xffffffff


	//   ....[6]....
        /*0090*/ 	.word	0xffffffff


	//----- nvinfo : EIATTR_COOP_GROUP_INSTR_OFFSETS
	.align		4
.L_31:
        /*0094*/ 	.byte	0x04, 0x28
        /*0096*/ 	.short	(.L_33 - .L_32)


	//   ....[0]....
.L_32:
        /*0098*/ 	.word	0x00000070


	//   ....[1]....
        /*009c*/ 	.word	0x00000080


	//   ....[2]....
        /*00a0*/ 	.word	0x00000140


	//   ....[3]....
        /*00a4*/ 	.word	0x000002f0


	//   ....[4]....
        /*00a8*/ 	.word	0x00000330


	//   ....[5]....
        /*00ac*/ 	.word	0x000007d0


	//   ....[6]....
        /*00b0*/ 	.word	0x00000900


	//----- nvinfo : EIATTR_REG_RECONFIG
	.align		4
.L_33:
        /*00b4*/ 	.byte	0x01, 0x54
	.zero		2


	//----- nvinfo : EIATTR_SYSCALL_OFFSETS
	.align		4
        /*00b8*/ 	.byte	0x04, 0x46
        /*00ba*/ 	.short	(.L_35 - .L_34)


	//   ....[0]....
.L_34:
        /*00bc*/ 	.word	0x00001780


	//----- nvinfo : EIATTR_MBARRIER_INSTR_OFFSETS
	.align		4
.L_35:
        /*00c0*/ 	.byte	0x04, 0x39
        /*00c2*/ 	.short	(.L_37 - .L_36)


	//   ....[0]....
.L_36:
        /*00c4*/ 	.word	0x00000240
        /*00c8*/ 	.word	0x000000ff
        /*00cc*/ 	.word	0x00000000
        /*00d0*/ 	.short	0x0100
        /*00d2*/ 	.byte	0x08
	.zero		1


	//   ....[1]....
        /*00d4*/ 	.word	0x00000250
        /*00d8*/ 	.word	0x000000ff
        /*00dc*/ 	.word	0x00000028
        /*00e0*/ 	.short	0x0100
        /*00e2*/ 	.byte	0x08
	.zero		1


	//   ....[2]....
        /*00e4*/ 	.word	0x00000260
        /*00e8*/ 	.word	0x000000ff
        /*00ec*/ 	.word	0x00000008
        /*00f0*/ 	.short	0x0100
        /*00f2*/ 	.byte	0x08
	.zero		1


	//   ....[3]....
        /*00f4*/ 	.word	0x00000270
        /*00f8*/ 	.word	0x000000ff
        /*00fc*/ 	.word	0x00000030
        /*0100*/ 	.short	0x0100
        /*0102*/ 	.byte	0x08
	.zero		1


	//   ....[4]....
        /*0104*/ 	.word	0x00000280
        /*0108*/ 	.word	0x000000ff
        /*010c*/ 	.word	0x00000010
        /*0110*/ 	.short	0x0100
        /*0112*/ 	.byte	0x08
	.zero		1


	//   ....[5]....
        /*0114*/ 	.word	0x00000290
        /*0118*/ 	.word	0x000000ff
        /*011c*/ 	.word	0x00000038
        /*0120*/ 	.short	0x0100
        /*0122*/ 	.byte	0x08
	.zero		1


	//   ....[6]....
        /*0124*/ 	.word	0x000002a0
        /*0128*/ 	.word	0x000000ff
        /*012c*/ 	.word	0x00000018
        /*0130*/ 	.short	0x0100
        /*0132*/ 	.byte	0x08
	.zero		1


	//   ....[7]....
        /*0134*/ 	.word	0x000002b0
        /*0138*/ 	.word	0x000000ff
        /*013c*/ 	.word	0x00000040
        /*0140*/ 	.short	0x0100
        /*0142*/ 	.byte	0x08
	.zero		1


	//   ....[8]....
        /*0144*/ 	.word	0x000002c0
        /*0148*/ 	.word	0x000000ff
        /*014c*/ 	.word	0x00000020
        /*0150*/ 	.short	0x0100
        /*0152*/ 	.byte	0x08
	.zero		1


	//   ....[9]....
        /*0154*/ 	.word	0x000002d0
        /*0158*/ 	.word	0x000000ff
        /*015c*/ 	.word	0x00000048
        /*0160*/ 	.short	0x0100
        /*0162*/ 	.byte	0x08
	.zero		1


	//   ....[10]....
        /*0164*/ 	.word	0x000007b0
        /*0168*/ 	.word	0x000000ff
        /*016c*/ 	.word	0x00000080
        /*0170*/ 	.short	0x0100
        /*0172*/ 	.byte	0x08
	.zero		1


	//   ....[11]....
        /*0174*/ 	.word	0x00000850
        /*0178*/ 	.word	0x000000ff
        /*017c*/ 	.word	0x00000088
        /*0180*/ 	.short	0x0100
        /*0182*/ 	.byte	0x08
	.zero		1


	//   ....[12]....
        /*0184*/ 	.word	0x00000880
        /*0188*/ 	.word	0x000000ff
        /*018c*/ 	.word	0x00000060
        /*0190*/ 	.short	0x0100
        /*0192*/ 	.byte	0x09
	.zero		1


	//   ....[13]....
        /*0194*/ 	.word	0x00000890
        /*0198*/ 	.word	0x000000ff
        /*019c*/ 	.word	0x00000068
        /*01a0*/ 	.short	0x0100
        /*01a2*/ 	.byte	0x09
	.zero		1


	//   ....[14]....
        /*01a4*/ 	.word	0x000008a0
        /*01a8*/ 	.word	0x000000ff
        /*01ac*/ 	.word	0x00000070
        /*01b0*/ 	.short	0x0100
        /*01b2*/ 	.byte	0x09
	.zero		1


	//   ....[15]....
        /*01b4*/ 	.word	0x000008b0
        /*01b8*/ 	.word	0x000000ff
        /*01bc*/ 	.word	0x00000078
        /*01c0*/ 	.short	0x0100
        /*01c2*/ 	.byte	0x09
	.zero		1


	//   ....[16]....
        /*01c4*/ 	.word	0x00001660
        /*01c8*/ 	.word	0x000000a1
        /*01cc*/ 	.word	0x00000000
        /*01d0*/ 	.short	0x010a
        /*01d2*/ 	.byte	0x2a
	.zero		1


	//   ....[17]....
        /*01d4*/ 	.word	0x00001810
        /*01d8*/ 	.word	0x00000003
        /*01dc*/ 	.word	0x00000000
        /*01e0*/ 	.short	0x010a
        /*01e2*/ 	.byte	0x3f
	.zero		1


	//   ....[18]....
        /*01e4*/ 	.word	0x00001870
        /*01e8*/ 	.word	0x00000003
        /*01ec*/ 	.word	0x00000000
        /*01f0*/ 	.short	0x010a
        /*01f2*/ 	.byte	0x3f
	.zero		1


	//   ....[19]....
        /*01f4*/ 	.word	0x00001ad0
        /*01f8*/ 	.word	0x000000ff
        /*01fc*/ 	.word	0x00000000
        /*0200*/ 	.short	0x010a
        /*0202*/ 	.byte	0x04
	.zero		1


	//   ....[20]....
        /*0204*/ 	.word	0x00001b10
        /*0208*/ 	.word	0x000000ff
        /*020c*/ 	.word	0x00000000
        /*0210*/ 	.short	0x010a
        /*0212*/ 	.byte	0x04
	.zero		1


	//   ....[21]....
        /*0214*/ 	.word	0x00001c70
        /*0218*/ 	.word	0x00000005
        /*021c*/ 	.word	0x00000000
        /*0220*/ 	.short	0x0101
        /*0222*/ 	.byte	0x3f
	.zero		1


	//   ....[22]....
        /*0224*/ 	.word	0x00001d70
        /*0228*/ 	.word	0x000000a0
        /*022c*/ 	.word	0x00000000
        /*0230*/ 	.short	0x0101
        /*0232*/ 	.byte	0x2d
	.zero		1


	//   ....[23]....
        /*0234*/ 	.word	0x00001e70
        /*0238*/ 	.word	0x00000003
        /*023c*/ 	.word	0x00000000
        /*0240*/ 	.short	0x0101
        /*0242*/ 	.byte	0x3f
	.zero		1


	//   ....[24]....
        /*0244*/ 	.word	0x00001f30
        /*0248*/ 	.word	0x000000a1
        /*024c*/ 	.word	0x00000010
        /*0250*/ 	.short	0x010a
        /*0252*/ 	.byte	0x2a
	.zero		1


	//   ....[25]....
        /*0254*/ 	.word	0x00008380
        /*0258*/ 	.word	0x000000a2
        /*025c*/ 	.word	0x00000000
        /*0260*/ 	.short	0x0101
        /*0262*/ 	.byte	0x2d
	.zero		1


	//   ....[26]....
        /*0264*/ 	.word	0x00008d30
        /*0268*/ 	.word	0x0000000d
        /*026c*/ 	.word	0x00000028
        /*0270*/ 	.short	0x010a
        /*0272*/ 	.byte	0x3f
	.zero		1


	//   ....[27]....
        /*0274*/ 	.word	0x000090f0
        /*0278*/ 	.word	0x00000005
        /*027c*/ 	.word	0x00000088
        /*0280*/ 	.short	0x0101
        /*0282*/ 	.byte	0x3f
	.zero		1


	//   ....[28]....
        /*0284*/ 	.word	0x00009880
        /*0288*/ 	.word	0x00000007
        /*028c*/ 	.word	0x00000000
        /*0290*/ 	.short	0x010a
        /*0292*/ 	.byte	0x3f
	.zero		1


	//   ....[29]....
        /*0294*/ 	.word	0x00009900
        /*0298*/ 	.word	0x00000008
        /*029c*/ 	.word	0x00000000
        /*02a0*/ 	.short	0x010a
        /*02a2*/ 	.byte	0x3f
	.zero		1


	//   ....[30]....
        /*02a4*/ 	.word	0x00009990
        /*02a8*/ 	.word	0x00000009
        /*02ac*/ 	.word	0x00000000
        /*02b0*/ 	.short	0x010a
        /*02b2*/ 	.byte	0x3f
	.zero		1


	//   ....[31]....
        /*02b4*/ 	.word	0x00009a20
        /*02b8*/ 	.word	0x00000006
        /*02bc*/ 	.word	0x00000000
        /*02c0*/ 	.short	0x010a
        /*02c2*/ 	.byte	0x3f
	.zero		1


	//   ....[32]....
        /*02c4*/ 	.word	0x00009ab0
        /*02c8*/ 	.word	0x00000003
        /*02cc*/ 	.word	0x00000000
        /*02d0*/ 	.short	0x010a
        /*02d2*/ 	.byte	0x3f
	.zero		1


	//   ....[33]....
        /*02d4*/ 	.word	0x00009b10
        /*02d8*/ 	.word	0x0000009f
        /*02dc*/ 	.word	0x00000000
        /*02e0*/ 	.short	0x010a
        /*02e2*/ 	.byte	0x3f
	.zero		1


	//   ....[34]....
        /*02e4*/ 	.word	0x00009b60
        /*02e8*/ 	.word	0x00000003
        /*02ec*/ 	.word	0x00000000
        /*02f0*/ 	.short	0x010a
        /*02f2*/ 	.byte	0x3f
	.zero		1


	//   ....[35]....
        /*02f4*/ 	.word	0x00009bc0
        /*02f8*/ 	.word	0x00000005
        /*02fc*/ 	.word	0x00000000
        /*0300*/ 	.short	0x010a
        /*0302*/ 	.byte	0x3f
	.zero		1


	//   ....[36]....
        /*0304*/ 	.word	0x00009c10
        /*0308*/ 	.word	0x0000009f
        /*030c*/ 	.word	0x00000010
        /*0310*/ 	.short	0x010a
        /*0312*/ 	.byte	0x3f
	.zero		1


	//   ....[37]....
        /*0314*/ 	.word	0x00009ce0
        /*0318*/ 	.word	0x0000000d
        /*031c*/ 	.word	0x00000028
        /*0320*/ 	.short	0x010a
        /*0322*/ 	.byte	0x3f
	.zero		1


	//   ....[38]....
        /*0324*/ 	.word	0x00009db0
        /*0328*/ 	.word	0x00000007
        /*032c*/ 	.word	0x00000000
        /*0330*/ 	.short	0x010a
        /*0332*/ 	.byte	0x3f
	.zero		1


	//   ....[39]....
        /*0334*/ 	.word	0x00009e00
        /*0338*/ 	.word	0x00000008
        /*033c*/ 	.word	0x00000000
        /*0340*/ 	.short	0x010a
        /*0342*/ 	.byte	0x3f
	.zero		1


	//   ....[40]....
        /*0344*/ 	.word	0x00009e50
        /*0348*/ 	.word	0x00000009
        /*034c*/ 	.word	0x00000000
        /*0350*/ 	.short	0x010a
        /*0352*/ 	.byte	0x3f
	.zero		1


	//   ....[41]....
        /*0354*/ 	.word	0x00009ea0
        /*0358*/ 	.word	0x00000006
        /*035c*/ 	.word	0x00000000
        /*0360*/ 	.short	0x010a
        /*0362*/ 	.byte	0x3f
	.zero		1


	//----- nvinfo : EIATTR_NUM_MBARRIERS
	.align		4
.L_37:
        /*0364*/ 	.byte	0x03, 0x38
        /*0366*/ 	.short	0x0010


	//----- nvinfo : EIATTR_EXIT_INSTR_OFFSETS
	.align		4
        /*0368*/ 	.byte	0x04, 0x1c
        /*036a*/ 	.short	(.L_39 - .L_38)


	//   ....[0]....
.L_38:
        /*036c*/ 	.word	0x000013a0


	//   ....[1]....
        /*0370*/ 	.word	0x00001400


	//   ....[2]....
        /*0374*/ 	.word	0x00008a10


	//   ....[3]....
        /*0378*/ 	.word	0x00008a40


	//   ....[4]....
        /*037c*/ 	.word	0x00009b00


	//----- nvinfo : EIATTR_MAX_THREADS
	.align		4
.L_39:
        /*0380*/ 	.byte	0x04, 0x05
        /*0382*/ 	.short	(.L_41 - .L_40)
.L_40:
        /*0384*/ 	.word	0x00000180
        /*0388*/ 	.word	0x00000001
        /*038c*/ 	.word	0x00000001


	//----- nvinfo : EIATTR_CRS_STACK_SIZE
	.align		4
.L_41:
        /*0390*/ 	.byte	0x04, 0x1e
        /*0392*/ 	.short	(.L_43 - .L_42)
.L_42:
        /*0394*/ 	.word	0x00000000


	//----- nvinfo : EIATTR_CBANK_PARAM_SIZE
	.align		4
.L_43:
        /*0398*/ 	.byte	0x03, 0x19
        /*039a*/ 	.short	0x0470


	//----- nvinfo : EIATTR_PARAM_CBANK
	.align		4
        /*039c*/ 	.byte	0x04, 0x0a
        /*039e*/ 	.short	(.L_45 - .L_44)
	.align		4
.L_44:
        /*03a0*/ 	.word	index@(.nv.constant0._ZN7cutlass13device_kernelINS_4gemm6kernel13GemmUniversalIN4cute5tupleIJiiiiEEENS1_10collective13CollectiveMmaINS1_34MainloopSm90TmaGmmaWarpSpecializedILi5ENS5_IJNS4_1CILi1EEENSA_ILi2EEESB_EEENS1_32KernelTmaWarpSpecializedPingpongEEENS5_IJNSA_ILi64EEENSA_ILi256EEESG_EEEaNS5_IJlSB_lEEEaSJ_NS4_8TiledMMAINS4_8MMA_AtomIJNS4_4SM904GMMA27MMA_64x256x32_S32S8S8_SS_TNEEEENS4_6LayoutINS5_IJSB_SB_SB_EEENS5_IJNSA_ILi0EEESS_SS_EEEEENS5_IJNS4_10UnderscoreESV_SV_EEEEENS4_23SM90_TMA_LOAD_MULTICASTENS4_14ComposedLayoutINS4_7SwizzleILi2ELi4ELi3EEENS4_18smem_ptr_flag_bitsILi8EEENSQ_INS5_IJNSA_ILi8EEESG_EEENS5_IJSG_SB_EEEEEEEvNS4_8identityENS4_13SM90_TMA_LOADES18_vS19_EENS_8epilogue10collective6detail29Sm90TmaWarpSpecializedAdapterINS1D_15DefaultEpilogueIaSJ_SJ_NS1C_6thread17LinearCombinationIaLi1EiiLNS1H_9ScaleType4KindE0ELNS_15FloatRoundStyleE2EaEENS1_15EpilogueDefaultEEEEEvvEEEEvNT_6ParamsE)
        /*03a4*/ 	.short	0x0210
        /*03a6*/ 	.short	0x0470


	//----- nvinfo : EIATTR_SW_WAR
	.align		4
.L_45:
        /*03a8*/ 	.byte	0x04, 0x36
        /*03aa*/ 	.short	(.L_47 - .L_46)
.L_46:
        /*03ac*/ 	.word	0x00000008
.L_47:


//--------------------- .nv.callgraph             --------------------------
	.section	.nv.callgraph,"",@"SHT_CUDA_CALLGRAPH"
	.align	4
	.sectionentsize	8
	.align		4
        /*0000*/ 	.word	0x00000000
	.align		4
        /*0004*/ 	.word	0xffffffff
	.align		4
        /*0008*/ 	.word	index@(_ZN7cutlass13device_kernelINS_4gemm6kernel13GemmUniversalIN4cute5tupleIJiiiiEEENS1_10collective13CollectiveMmaINS1_34MainloopSm90TmaGmmaWarpSpecializedILi5ENS5_IJNS4_1CILi1EEENSA_ILi2EEESB_EEENS1_32KernelTmaWarpSpecializedPingpongEEENS5_IJNSA_ILi64EEENSA_ILi256EEESG_EEEaNS5_IJlSB_lEEEaSJ_NS4_8TiledMMAINS4_8MMA_AtomIJNS4_4SM904GMMA27MMA_64x256x32_S32S8S8_SS_TNEEEENS4_6LayoutINS5_IJSB_SB_SB_EEENS5_IJNSA_ILi0EEESS_SS_EEEEENS5_IJNS4_10UnderscoreESV_SV_EEEEENS4_23SM90_TMA_LOAD_MULTICASTENS4_14ComposedLayoutINS4_7SwizzleILi2ELi4ELi3EEENS4_18smem_ptr_flag_bitsILi8EEENSQ_INS5_IJNSA_ILi8EEESG_EEENS5_IJSG_SB_EEEEEEEvNS4_8identityENS4_13SM90_TMA_LOADES18_vS19_EENS_8epilogue10collective6detail29Sm90TmaWarpSpecializedAdapterINS1D_15DefaultEpilogueIaSJ_SJ_NS1C_6thread17LinearCombinationIaLi1EiiLNS1H_9ScaleType4KindE0ELNS_15FloatRoundStyleE2EaEENS1_15EpilogueDefaultEEEEEvvEEEEvNT_6ParamsE)
	.align		4
        /*000c*/ 	.word	index@(__assertfail)
	.align		4
        /*0010*/ 	.word	0x00000000
	.align		4
        /*0014*/ 	.word	0xfffffffe
	.align		4
        /*0018*/ 	.word	0x00000000
	.align		4
        /*001c*/ 	.word	0xfffffffd
	.align		4
        /*0020*/ 	.word	0x00000000
	.align		4
        /*0024*/ 	.word	0xfffffffc


//--------------------- .nv.constant4             --------------------------
	.section	.nv.constant4,"a",@progbits
	.align	8
	.align		8
.nv.constant4:
        /*0000*/ 	.dword	__assertfail
	.align		8
        /*0008*/ 	.dword	__unnamed_1
	.align		8
        /*0010*/ 	.dword	_ZN39_INTERNAL_dc2f0d07_4_k_cu_c1979e23_50384cuda3std3__45__cpo5beginE
	.align		8
        /*0018*/ 	.dword	_ZN39_INTERNAL_dc2f0d07_4_k_cu_c1979e23_50384cuda3std3__45__cpo3endE
	.align		8
        /*0020*/ 	.dword	_ZN39_INTERNAL_dc2f0d07_4_k_cu_c1979e23_50384cuda3std3__45__cpo6cbeginE
	.align		8
        /*0028*/ 	.dword	_ZN39_INTERNAL_dc2f0d07_4_k_cu_c1979e23_50384cuda3std3__45__cpo4cendE
	.align		8
        /*0030*/ 	.dword	_ZN39_INTERNAL_dc2f0d07_4_k_cu_c1979e23_50384cuda3std3__441_GLOBAL__N__dc2f0d07_4_k_cu_c1979e23_50386ignoreE
	.align		8
        /*0038*/ 	.dword	_ZN39_INTERNAL_dc2f0d07_4_k_cu_c1979e23_50384cuda3std3__419piecewise_constructE
	.align		8
        /*0040*/ 	.dword	_ZN39_INTERNAL_dc2f0d07_4_k_cu_c1979e23_50384cuda3std3__48in_placeE
	.align		8
        /*0048*/ 	.dword	_ZN39_INTERNAL_dc2f0d07_4_k_cu_c1979e23_50384cuda3std6ranges3__45__cpo4swapE
	.align		8
        /*0050*/ 	.dword	_ZN39_INTERNAL_dc2f0d07_4_k_cu_c1979e23_50384cuda3std6ranges3__45__cpo9iter_moveE
	.align		8
        /*0058*/ 	.dword	_ZN39_INTERNAL_dc2f0d07_4_k_cu_c1979e23_50384cute7productE
	.align		8
        /*0060*/ 	.dword	_ZN39_INTERNAL_dc2f0d07_4_k_cu_c1979e23_50384cute1_E
	.align		8
        /*0068*/ 	.dword	$str$22
	.align		8
        /*0070*/ 	.dword	$str$23


//--------------------- .text._ZN7cutlass13device_kernelINS_4gemm6kernel13GemmUniversalIN4cute5tupleIJiiiiEEENS1_10collective13CollectiveMmaINS1_34MainloopSm90TmaGmmaWarpSpecializedILi5ENS5_IJNS4_1CILi1EEENSA_ILi2EEESB_EEENS1_32KernelTmaWarpSpecializedPingpongEEENS5_IJNSA_ILi64EEENSA_ILi256EEESG_EEEaNS5_IJlSB_lEEEaSJ_NS4_8TiledMMAINS4_8MMA_AtomIJNS4_4SM904GMMA27MMA_64x256x32_S32S8S8_SS_TNEEEENS4_6LayoutINS5_IJSB_SB_SB_EEENS5_IJNSA_ILi0EEESS_SS_EEEEENS5_IJNS4_10UnderscoreESV_SV_EEEEENS4_23SM90_TMA_LOAD_MULTICASTENS4_14ComposedLayoutINS4_7SwizzleILi2ELi4ELi3EEENS4_18smem_ptr_flag_bitsILi8EEENSQ_INS5_IJNSA_ILi8EEESG_EEENS5_IJSG_SB_EEEEEEEvNS4_8identityENS4_13SM90_TMA_LOADES18_vS19_EENS_8epilogue10collective6detail29Sm90TmaWarpSpecializedAdapterINS1D_15DefaultEpilogueIaSJ_SJ_NS1C_6thread17LinearCombinationIaLi1EiiLNS1H_9ScaleType4KindE0ELNS_15FloatRoundStyleE2EaEENS1_15EpilogueDefaultEEEEEvvEEEEvNT_6ParamsE --------------------------
	.section	.text._ZN7cutlass13device_kernelINS_4gemm6kernel13GemmUniversalIN4cute5tupleIJiiiiEEENS1_10collective13CollectiveMmaINS1_34MainloopSm90TmaGmmaWarpSpecializedILi5ENS5_IJNS4_1CILi1EEENSA_ILi2EEESB_EEENS1_32KernelTmaWarpSpecializedPingpongEEENS5_IJNSA_ILi64EEENSA_ILi256EEESG_EEEaNS5_IJlSB_lEEEaSJ_NS4_8TiledMMAINS4_8MMA_AtomIJNS4_4SM904GMMA27MMA_64x256x32_S32S8S8_SS_TNEEEENS4_6LayoutINS5_IJSB_SB_SB_EEENS5_IJNSA_ILi0EEESS_SS_EEEEENS5_IJNS4_10UnderscoreESV_SV_EEEEENS4_23SM90_TMA_LOAD_MULTICASTENS4_14ComposedLayoutINS4_7SwizzleILi2ELi4ELi3EEENS4_18smem_ptr_flag_bitsILi8EEENSQ_INS5_IJNSA_ILi8EEESG_EEENS5_IJSG_SB_EEEEEEEvNS4_8identityENS4_13SM90_TMA_LOADES18_vS19_EENS_8epilogue10collective6detail29Sm90TmaWarpSpecializedAdapterINS1D_15DefaultEpilogueIaSJ_SJ_NS1C_6thread17LinearCombinationIaLi1EiiLNS1H_9ScaleType4KindE0ELNS_15FloatRoundStyleE2EaEENS1_15EpilogueDefaultEEEEEvvEEEEvNT_6ParamsE,"ax",@progbits
	.align	128
.text._ZN7cutlass13device_kernelINS_4gemm6kernel13GemmUniversalIN4cute5tupleIJiiiiEEENS1_10collective13CollectiveMmaINS1_34MainloopSm90TmaGmmaWarpSpecializedILi5ENS5_IJNS4_1CILi1EEENSA_ILi2EEESB_EEENS1_32KernelTmaWarpSpecializedPingpongEEENS5_IJNSA_ILi64EEENSA_ILi256EEESG_EEEaNS5_IJlSB_lEEEaSJ_NS4_8TiledMMAINS4_8MMA_AtomIJNS4_4SM904GMMA27MMA_64x256x32_S32S8S8_SS_TNEEEENS4_6LayoutINS5_IJSB_SB_SB_EEENS5_IJNSA_ILi0EEESS_SS_EEEEENS5_IJNS4_10UnderscoreESV_SV_EEEEENS4_23SM90_TMA_LOAD_MULTICASTENS4_14ComposedLayoutINS4_7SwizzleILi2ELi4ELi3EEENS4_18smem_ptr_flag_bitsILi8EEENSQ_INS5_IJNSA_ILi8EEESG_EEENS5_IJSG_SB_EEEEEEEvNS4_8identityENS4_13SM90_TMA_LOADES18_vS19_EENS_8epilogue10collective6detail29Sm90TmaWarpSpecializedAdapterINS1D_15DefaultEpilogueIaSJ_SJ_NS1C_6thread17LinearCombinationIaLi1EiiLNS1H_9ScaleType4KindE0ELNS_15FloatRoundStyleE2EaEENS1_15EpilogueDefaultEEEEEvvEEEEvNT_6ParamsE:
        .type           _ZN7cutlass13device_kernelINS_4gemm6kernel13GemmUniversalIN4cute5tupleIJiiiiEEENS1_10collective13CollectiveMmaINS1_34MainloopSm90TmaGmmaWarpSpecializedILi5ENS5_IJNS4_1CILi1EEENSA_ILi2EEESB_EEENS1_32KernelTmaWarpSpecializedPingpongEEENS5_IJNSA_ILi64EEENSA_ILi256EEESG_EEEaNS5_IJlSB_lEEEaSJ_NS4_8TiledMMAINS4_8MMA_AtomIJNS4_4SM904GMMA27MMA_64x256x32_S32S8S8_SS_TNEEEENS4_6LayoutINS5_IJSB_SB_SB_EEENS5_IJNSA_ILi0EEESS_SS_EEEEENS5_IJNS4_10UnderscoreESV_SV_EEEEENS4_23SM90_TMA_LOAD_MULTICASTENS4_14ComposedLayoutINS4_7SwizzleILi2ELi4ELi3EEENS4_18smem_ptr_flag_bitsILi8EEENSQ_INS5_IJNSA_ILi8EEESG_EEENS5_IJSG_SB_EEEEEEEvNS4_8identityENS4_13SM90_TMA_LOADES18_vS19_EENS_8epilogue10collective6detail29Sm90TmaWarpSpecializedAdapterINS1D_15DefaultEpilogueIaSJ_SJ_NS1C_6thread17LinearCombinationIaLi1EiiLNS1H_9ScaleType4KindE0ELNS_15FloatRoundStyleE2EaEENS1_15EpilogueDefaultEEEEEvvEEEEvNT_6ParamsE,@function
        .size           _ZN7cutlass13device_kernelINS_4gemm6kernel13GemmUniversalIN4cute5tupleIJiiiiEEENS1_10collective13CollectiveMmaINS1_34MainloopSm90TmaGmmaWarpSpecializedILi5ENS5_IJNS4_1CILi1EEENSA_ILi2EEESB_EEENS1_32KernelTmaWarpSpecializedPingpongEEENS5_IJNSA_ILi64EEENSA_ILi256EEESG_EEEaNS5_IJlSB_lEEEaSJ_NS4_8TiledMMAINS4_8MMA_AtomIJNS4_4SM904GMMA27MMA_64x256x32_S32S8S8_SS_TNEEEENS4_6LayoutINS5_IJSB_SB_SB_EEENS5_IJNSA_ILi0EEESS_SS_EEEEENS5_IJNS4_10UnderscoreESV_SV_EEEEENS4_23SM90_TMA_LOAD_MULTICASTENS4_14ComposedLayoutINS4_7SwizzleILi2ELi4ELi3EEENS4_18smem_ptr_flag_bitsILi8EEENSQ_INS5_IJNSA_ILi8EEESG_EEENS5_IJSG_SB_EEEEEEEvNS4_8identityENS4_13SM90_TMA_LOADES18_vS19_EENS_8epilogue10collective6detail29Sm90TmaWarpSpecializedAdapterINS1D_15DefaultEpilogueIaSJ_SJ_NS1C_6thread17LinearCombinationIaLi1EiiLNS1H_9ScaleType4KindE0ELNS_15FloatRoundStyleE2EaEENS1_15EpilogueDefaultEEEEEvvEEEEvNT_6ParamsE,(.L_x_335 - _ZN7cutlass13device_kernelINS_4gemm6kernel13GemmUniversalIN4cute5tupleIJiiiiEEENS1_10collective13CollectiveMmaINS1_34MainloopSm90TmaGmmaWarpSpecializedILi5ENS5_IJNS4_1CILi1EEENSA_ILi2EEESB_EEENS1_32KernelTmaWarpSpecializedPingpongEEENS5_IJNSA_ILi64EEENSA_ILi256EEESG_EEEaNS5_IJlSB_lEEEaSJ_NS4_8TiledMMAINS4_8MMA_AtomIJNS4_4SM904GMMA27MMA_64x256x32_S32S8S8_SS_TNEEEENS4_6LayoutINS5_IJSB_SB_SB_EEENS5_IJNSA_ILi0EEESS_SS_EEEEENS5_IJNS4_10UnderscoreESV_SV_EEEEENS4_23SM90_TMA_LOAD_MULTICASTENS4_14ComposedLayoutINS4_7SwizzleILi2ELi4ELi3EEENS4_18smem_ptr_flag_bitsILi8EEENSQ_INS5_IJNSA_ILi8EEESG_EEENS5_IJSG_SB_EEEEEEEvNS4_8identityENS4_13SM90_TMA_LOADES18_vS19_EENS_8epilogue10collective6detail29Sm90TmaWarpSpecializedAdapterINS1D_15DefaultEpilogueIaSJ_SJ_NS1C_6thread17LinearCombinationIaLi1EiiLNS1H_9ScaleType4KindE0ELNS_15FloatRoundStyleE2EaEENS1_15EpilogueDefaultEEEEEvvEEEEvNT_6ParamsE)
        .other          _ZN7cutlass13device_kernelINS_4gemm6kernel13GemmUniversalIN4cute5tupleIJiiiiEEENS1_10collective13CollectiveMmaINS1_34MainloopSm90TmaGmmaWarpSpecializedILi5ENS5_IJNS4_1CILi1EEENSA_ILi2EEESB_EEENS1_32KernelTmaWarpSpecializedPingpongEEENS5_IJNSA_ILi64EEENSA_ILi256EEESG_EEEaNS5_IJlSB_lEEEaSJ_NS4_8TiledMMAINS4_8MMA_AtomIJNS4_4SM904GMMA27MMA_64x256x32_S32S8S8_SS_TNEEEENS4_6LayoutINS5_IJSB_SB_SB_EEENS5_IJNSA_ILi0EEESS_SS_EEEEENS5_IJNS4_10UnderscoreESV_SV_EEEEENS4_23SM90_TMA_LOAD_MULTICASTENS4_14ComposedLayoutINS4_7SwizzleILi2ELi4ELi3EEENS4_18smem_ptr_flag_bitsILi8EEENSQ_INS5_IJNSA_ILi8EEESG_EEENS5_IJSG_SB_EEEEEEEvNS4_8identityENS4_13SM90_TMA_LOADES18_vS19_EENS_8epilogue10collective6detail29Sm90TmaWarpSpecializedAdapterINS1D_15DefaultEpilogueIaSJ_SJ_NS1C_6thread17LinearCombinationIaLi1EiiLNS1H_9ScaleType4KindE0ELNS_15FloatRoundStyleE2EaEENS1_15EpilogueDefaultEEEEEvvEEEEvNT_6ParamsE,@"STO_CUDA_ENTRY STV_DEFAULT"
_ZN7cutlass13device_kernelINS_4gemm6kernel13GemmUniversalIN4cute5tupleIJiiiiEEENS1_10collective13CollectiveMmaINS1_34MainloopSm90TmaGmmaWarpSpecializedILi5ENS5_IJNS4_1CILi1EEENSA_ILi2EEESB_EEENS1_32KernelTmaWarpSpecializedPingpongEEENS5_IJNSA_ILi64EEENSA_ILi256EEESG_EEEaNS5_IJlSB_lEEEaSJ_NS4_8TiledMMAINS4_8MMA_AtomIJNS4_4SM904GMMA27MMA_64x256x32_S32S8S8_SS_TNEEEENS4_6LayoutINS5_IJSB_SB_SB_EEENS5_IJNSA_ILi0EEESS_SS_EEEEENS5_IJNS4_10UnderscoreESV_SV_EEEEENS4_23SM90_TMA_LOAD_MULTICASTENS4_14ComposedLayoutINS4_7SwizzleILi2ELi4ELi3EEENS4_18smem_ptr_flag_bitsILi8EEENSQ_INS5_IJNSA_ILi8EEESG_EEENS5_IJSG_SB_EEEEEEEvNS4_8identityENS4_13SM90_TMA_LOADES18_vS19_EENS_8epilogue10collective6detail29Sm90TmaWarpSpecializedAdapterINS1D_15DefaultEpilogueIaSJ_SJ_NS1C_6thread17LinearCombinationIaLi1EiiLNS1H_9ScaleType4KindE0ELNS_15FloatRoundStyleE2EaEENS1_15EpilogueDefaultEEEEEvvEEEEvNT_6ParamsE:
[----:B------:R-:W0:Y:S02]  /*0000*/  LDC R1, c[0x0][0x28] ;  /* 0x00000a00ff017b82 */ /* 0x000e240000000800 */
[----:B0-----:R-:W-:Y:S01]  /*0010*/  VIADD R1, R1, 0xfffffff8 ;  /* 0xfffffff801017836 */ /* 0x001fe20000000000 */
[----:B------:R-:W0:Y:S01]  /*0020*/  S2R R4, SR_TID.X ;  /* 0x0000000000047919 */ /* 0x000e220000002100 */
[----:B------:R-:W-:Y:S01]  /*0030*/  ELECT P0, URZ, PT ;  /* 0x00000000003f782f */ /* 0x000fe20003800000 */
[----:B------:R-:W-:Y:S01]  /*0040*/  BSSY B0, `(.L_x_0) ;  /* 0x000000f000007945 */ /* 0x000fe20003800000 */
[--C-:B0-----:R-:W-:Y:S02]  /*0050*/  SHF.R.U32.HI R2, RZ, 0x5, R4.reuse ;  /* 0x00000005ff027819 */ /* 0x101fe40000011604 */
[----:B------:R-:W-:-:S03]  /*0060*/  SHF.R.U32.HI R7, RZ, 0x7, R4 ;  /* 0x00000007ff077819 */ /* 0x000fc60000011604 */
[----:B------:R-:W0:Y:S04]  /*0070*/  SHFL.IDX PT, R5, R2, RZ, 0x1f ;  /* 0x00001fff02057589 */ /* 0x000e2800000e0000 */
[----:B------:R1:W2:Y:S01]  /*0080*/  SHFL.IDX PT, R10, R7, RZ, 0x1f ;  /* 0x00001fff070a7589 */ /* 0x0002a200000e0000 */
[----:B0-----:R-:W-:-:S13]  /*0090*/  ISETP.NE.OR P0, PT, R5, RZ, !P0 ;  /* 0x000000ff0500720c */ /* 0x001fda0004705670 */
[----:B-12---:R-:W-:Y:S05]  /*00a0*/  @P0 BRA `(.L_x_1) ;  /* 0x0000000000200947 */ /* 0x006fea0003800000 */
[----:B------:R-:W-:Y:S02]  /*00b0*/  ULDC.64 UR4, c[0x0][0x198] ;  /* 0x0000660000047ab9 */ /* 0x000fe40000000a00 */
[----:B------:R-:W-:Y:S02]  /*00c0*/  UIADD3 UR6, UP0, UR4, 0xf0, URZ ;  /* 0x000000f004067890 */ /* 0x000fe4000ff1e03f */
[----:B------:R-:W-:Y:S02]  /*00d0*/  UIADD3 UR4, UP1, UR4, 0x1f0, URZ ;  /* 0x000001f004047890 */ /* 0x000fe4000ff3e03f */
[----:B------:R-:W-:Y:S02]  /*00e0*/  UIADD3.X UR7, URZ, UR5, URZ, UP0, !UPT ;  /* 0x000000053f077290 */ /* 0x000fe400087fe43f */
[----:B------:R-:W-:-:S07]  /*00f0*/  UIADD3.X UR5, URZ, UR5, URZ, UP1, !UPT ;  /* 0x000000053f057290 */ /* 0x000fce0008ffe43f */
[----:B------:R0:W-:Y:S02]  /*0100*/  UTMACCTL.PF [UR6] ;  /* 0x00000000060079b9 */ /* 0x0001e40008040000 */
[----:B------:R0:W-:Y:S02]  /*0110*/  UTMACCTL.PF [UR4] ;  /* 0x00000000040079b9 */ /* 0x0001e40008040000 */
[----:B0-----:R-:W-:Y:S01]  /*0120*/  NOP ;  /* 0x0000000000007918 */ /* 0x001fe20000000000 */
.L_x_1:
[----:B------:R-:W-:Y:S05]  /*0130*/  BSYNC B0 ;  /* 0x0000000000007941 */ /* 0x000fea0003800000 */
.L_x_0:
[----:B------:R-:W0:Y:S02]  /*0140*/  SHFL.IDX PT, R8, R2, RZ, 0x1f ;  /* 0x00001fff02087589 */ /* 0x000e2400000e0000 */
[----:B0-----:R-:W-:-:S13]  /*0150*/  ISETP.NE.AND P0, PT, R8, RZ, PT ;  /* 0x000000ff0800720c */ /* 0x001fda0003f05270 */
[----:B------:R-:W-:Y:S05]  /*0160*/  @P0 BRA `(.L_x_2) ;  /* 0x0000000000600947 */ /* 0x000fea0003800000 */
[----:B------:R-:W0:Y:S01]  /*0170*/  S2UR UR8, SR_CgaCtaId ;  /* 0x00000000000879c3 */ /* 0x000e220000008800 */
[----:B------:R-:W-:Y:S01]  /*0180*/  UMOV UR4, 0x400 ;  /* 0x0000040000047882 */ /* 0x000fe20000000000 */
[----:B------:R-:W-:Y:S01]  /*0190*/  UMOV UR5, 0x1 ;  /* 0x0000000100057882 */ /* 0x000fe20000000000 */
[----:B------:R-:W-:Y:S01]  /*01a0*/  UMOV UR6, 0x2 ;  /* 0x0000000200067882 */ /* 0x000fe20000000000 */
[----:B------:R-:W-:Y:S01]  /*01b0*/  ELECT P0, URZ, PT ;  /* 0x00000000003f782f */ /* 0x000fe20003800000 */
[----:B------:R-:W-:-:S04]  /*01c0*/  UIADD3 UR6, -UR6, 0x100000, URZ ;  /* 0x0010000006067890 */ /* 0x000fc8000fffe13f */
[----:B------:R-:W-:Y:S02]  /*01d0*/  USHF.L.U32 UR7, UR6, 0xb, URZ ;  /* 0x0000000b06077899 */ /* 0x000fe4000800063f */
[----:B------:R-:W-:Y:S02]  /*01e0*/  USHF.L.U32 UR6, UR6, 0x1, URZ ;  /* 0x0000000106067899 */ /* 0x000fe4000800063f */
[----:B0-----:R-:W-:Y:S02]  /*01f0*/  ULEA UR8, UR8, UR4, 0x18 ;  /* 0x0000000408087291 */ /* 0x001fe4000f8ec03f */
[----:B------:R-:W-:-:S04]  /*0200*/  UIADD3 UR4, -UR5, 0x100000, URZ ;  /* 0x0010000005047890 */ /* 0x000fc8000fffe13f */
[----:B------:R-:W-:Y:S02]  /*0210*/  USHF.L.U32 UR5, UR4, 0xb, URZ ;  /* 0x0000000b04057899 */ /* 0x000fe4000800063f */
[----:B------:R-:W-:Y:S01]  /*0220*/  USHF.L.U32 UR4, UR4, 0x1, URZ ;  /* 0x0000000104047899 */ /* 0x000fe2000800063f */
[----:B------:R-:W0:Y:S11]  /*0230*/  FENCE.VIEW.ASYNC.S ;  /* 0x00000000000073c6 */ /* 0x000e360000000000 */
[----:B0-----:R0:W1:Y:S01]  /*0240*/  SYNCS.EXCH.64 URZ, [UR8], UR4 ;  /* 0x00000004083f75b2 */ /* 0x0010620008000100 */
[----:B------:R0:W2:Y:S01]  /*0250*/  SYNCS.EXCH.64 URZ, [UR8+0x28], UR6 ;  /* 0x00002806083f75b2 */ /* 0x0000a20008000100 */
[----:B------:R0:W3:Y:S01]  /*0260*/  SYNCS.EXCH.64 URZ, [UR8+0x8], UR4 ;  /* 0x00000804083f75b2 */ /* 0x0000e20008000100 */
[----:B------:R0:W4:Y:S01]  /*0270*/  SYNCS.EXCH.64 URZ, [UR8+0x30], UR6 ;  /* 0x00003006083f75b2 */ /* 0x0001220008000100 */
[----:B------:R0:W0:Y:S01]  /*0280*/  SYNCS.EXCH.64 URZ, [UR8+0x10], UR4 ;  /* 0x00001004083f75b2 */ /* 0x0000220008000100 */
[----:B------:R0:W0:Y:S01]  /*0290*/  SYNCS.EXCH.64 URZ, [UR8+0x38], UR6 ;  /* 0x00003806083f75b2 */ /* 0x0000220008000100 */
[----:B------:R0:W0:Y:S01]  /*02a0*/  SYNCS.EXCH.64 URZ, [UR8+0x18], UR4 ;  /* 0x00001804083f75b2 */ /* 0x0000220008000100 */
[----:B------:R0:W0:Y:S01]  /*02b0*/  SYNCS.EXCH.64 URZ, [UR8+0x40], UR6 ;  /* 0x00004006083f75b2 */ /* 0x0000220008000100 */
[----:B------:R0:W0:Y:S01]  /*02c0*/  SYNCS.EXCH.64 URZ, [UR8+0x20], UR4 ;  /* 0x00002004083f75b2 */ /* 0x0000220008000100 */
[----:B------:R0:W0:Y:S01]  /*02d0*/  SYNCS.EXCH.64 URZ, [UR8+0x48], UR6 ;  /* 0x00004806083f75b2 */ /* 0x0000220008000100 */
[----:B------:R-:W-:Y:S01]  /*02e0*/  NOP ;  /* 0x0000000000007918 */ /* 0x000fe20000000000 */
.L_x_2:
[----:B------:R-:W5:Y:S01]  /*02f0*/  SHFL.IDX PT, R11, R2, RZ, 0x1f ;  /* 0x00001fff020b7589 */ /* 0x000f6200000e0000 */
[----:B------:R-:W1:Y:S01]  /*0300*/  S2UR UR12, SR_CTAID.X ;  /* 0x00000000000c79c3 */ /* 0x000e620000002500 */
[----:B------:R-:W-:Y:S02]  /*0310*/  SHF.R.S32.HI R3, RZ, 0x1f, R4 ;  /* 0x0000001fff037819 */ /* 0x000fe40000011404 */
[----:B------:R-:W-:Y:S01]  /*0320*/  ELECT P0, URZ, PT ;  /* 0x00000000003f782f */ /* 0x000fe20003800000 */
[----:B------:R-:W2:Y:S01]  /*0330*/  SHFL.IDX PT, R9, R2, RZ, 0x1f ;  /* 0x00001fff02097589 */ /* 0x000ea200000e0000 */
[----:B------:R-:W-:Y:S02]  /*0340*/  ELECT P1, URZ, PT ;  /* 0x00000000003f782f */ /* 0x000fe40003820000 */
[----:B------:R-:W-:Y:S01]  /*0350*/  LEA.HI R3, R3, R4, RZ, 0x7 ;  /* 0x0000000403037211 */ /* 0x000fe200078f38ff */
[----:B0-----:R-:W-:Y:S01]  /*0360*/  ULDC UR4, c[0x0][0x150] ;  /* 0x0000540000047ab9 */ /* 0x001fe20000000800 */
[----:B------:R-:W0:Y:S01]  /*0370*/  S2R R6, SR_CTAID.Y ;  /* 0x0000000000067919 */ /* 0x000e220000002600 */
[----:B------:R-:W3:Y:S01]  /*0380*/  LDC R21, c[0x0][0x148] ;  /* 0x00005200ff157b82 */ /* 0x000ee20000000800 */
[----:B------:R-:W-:Y:S01]  /*0390*/  LOP3.LUT R3, R3, 0xffffff80, RZ, 0xc0, !PT ;  /* 0xffffff8003037812 */ /* 0x000fe200078ec0ff */
[----:B------:R-:W-:Y:S01]  /*03a0*/  UMOV UR11, 0x80 ;  /* 0x00000080000b7882 */ /* 0x000fe20000000000 */
[----:B------:R-:W-:Y:S01]  /*03b0*/  NOP ;  /* 0x0000000000007918 */ /* 0x000fe20000000000 */
[----:B------:R-:W-:Y:S01]  /*03c0*/  NOP ;  /* 0x0000000000007918 */ /* 0x000fe20000000000 */
[C---:B------:R-:W-:Y:S01]  /*03d0*/  VIADD R35, R10.reuse, 0xffffffff ;  /* 0xffffffff0a237836 */ /* 0x040fe20000000000 */
[----:B------:R-:W-:Y:S01]  /*03e0*/  ISETP.NE.AND P2, PT, R10, RZ, PT ;  /* 0x000000ff0a00720c */ /* 0x000fe20003f45270 */
[----:B------:R-:W-:Y:S01]  /*03f0*/  IMAD.IADD R3, R4, 0x1, -R3 ;  /* 0x0000000104037824 */ /* 0x000fe200078e0a03 */
[----:B------:R-:W4:Y:S02]  /*0400*/  LDC R15, c[0x0][0x140] ;  /* 0x00005000ff0f7b82 */ /* 0x000f240000000800 */
[----:B------:R-:W-:-:S02]  /*0410*/  ISETP.GE.U32.AND P5, PT, R35, 0x2, PT ;  /* 0x000000022300780c */ /* 0x000fc40003fa6070 */
[----:B------:R-:W-:Y:S02]  /*0420*/  SHF.R.S32.HI R0, RZ, 0x1f, R3 ;  /* 0x0000001fff007819 */ /* 0x000fe40000011403 */
[----:B-----5:R-:W-:Y:S02]  /*0430*/  ISETP.NE.OR P0, PT, R11, RZ, !P0 ;  /* 0x000000ff0b00720c */ /* 0x020fe40004705670 */
[----:B------:R-:W5:Y:S01]  /*0440*/  LDC R14, c[0x0][0x144] ;  /* 0x00005100ff0e7b82 */ /* 0x000f620000000800 */
[----:B------:R-:W-:Y:S02]  /*0450*/  SHF.R.S32.HI R11, RZ, 0x1f, R8 ;  /* 0x0000001fff0b7819 */ /* 0x000fe40000011408 */
[----:B--2---:R-:W-:Y:S02]  /*0460*/  ISETP.NE.OR P1, PT, R9, RZ, !P1 ;  /* 0x000000ff0900720c */ /* 0x004fe40004f25670 */
[----:B------:R-:W-:Y:S02]  /*0470*/  LEA.HI R11, R11, R8, RZ, 0x2 ;  /* 0x000000080b0b7211 */ /* 0x000fe400078f10ff */
[----:B-1----:R-:W-:-:S02]  /*0480*/  I2FP.F32.U32 R13, UR12 ;  /* 0x0000000c000d7c45 */ /* 0x002fc40008201000 */
[----:B------:R-:W-:Y:S02]  /*0490*/  LOP3.LUT R11, R11, 0x3ffffffc, RZ, 0xc0, !PT ;  /* 0x3ffffffc0b0b7812 */ /* 0x000fe400078ec0ff */
[----:B------:R-:W-:Y:S01]  /*04a0*/  LEA.HI R2, R0, R3, RZ, 0x3 ;  /* 0x0000000300027211 */ /* 0x000fe200078f18ff */
[----:B------:R-:W-:Y:S01]  /*04b0*/  VOTEU.ALL UP0, P0 ;  /* 0x00000000003f7886 */ /* 0x000fe20000000000 */
[----:B------:R-:W-:Y:S01]  /*04c0*/  FMUL R13, R13, UR4 ;  /* 0x000000040d0d7c20 */ /* 0x000fe20008400000 */
[----:B------:R-:W-:Y:S01]  /*04d0*/  IMAD.IADD R11, R8, 0x1, -R11 ;  /* 0x00000001080b7824 */ /* 0x000fe200078e0a0b */
[----:B0-----:R-:W-:Y:S01]  /*04e0*/  I2FP.F32.U32 R8, R6 ;  /* 0x0000000600087245 */ /* 0x001fe20000201000 */
[----:B------:R-:W-:Y:S01]  /*04f0*/  VOTEU.ALL UP1, P1 ;  /* 0x00000000003f7886 */ /* 0x000fe20000820000 */
[----:B------:R-:W0:Y:S01]  /*0500*/  @!UP0 S2UR UR7, SR_CgaCtaId ;  /* 0x00000000000789c3 */ /* 0x000e220000008800 */
[----:B------:R-:W-:Y:S01]  /*0510*/  ULDC UR4, c[0x0][0x154] ;  /* 0x0000550000047ab9 */ /* 0x000fe20000000800 */
[--C-:B------:R-:W-:Y:S01]  /*0520*/  SHF.R.S32.HI R9, RZ, 0x3, R2.reuse ;  /* 0x00000003ff097819 */ /* 0x100fe20000011402 */
[----:B------:R-:W-:Y:S01]  /*0530*/  FMUL R8, R8, UR4 ;  /* 0x0000000408087c20 */ /* 0x000fe20008400000 */
[----:B------:R-:W-:Y:S01]  /*0540*/  SHF.R.S32.HI R12, RZ, 0x1f, R2 ;  /* 0x0000001fff0c7819 */ /* 0x000fe20000011402 */
[----:B------:R-:W1:Y:S01]  /*0550*/  F2I.U32.TRUNC.NTZ R13, R13 ;  /* 0x0000000d000d7305 */ /* 0x000e62000020f000 */
[----:B------:R-:W-:Y:S01]  /*0560*/  SHF.R.S32.HI R2, RZ, 0x1f, R5 ;  /* 0x0000001fff027819 */ /* 0x000fe20000011405 */
[----:B------:R-:W-:Y:S01]  /*0570*/  UMOV UR4, 0x20 ;  /* 0x0000002000047882 */ /* 0x000fe20000000000 */
[----:B------:R-:W2:Y:S01]  /*0580*/  @!UP1 S2UR UR10, SR_CgaCtaId ;  /* 0x00000000000a99c3 */ /* 0x000ea20000008800 */
[----:B------:R-:W-:Y:S01]  /*0590*/  LEA.HI R12, R12, R9, RZ, 0x2 ;  /* 0x000000090c0c7211 */ /* 0x000fe200078f10ff */
[----:B------:R-:W-:Y:S01]  /*05a0*/  @!UP0 UMOV UR6, 0x400 ;  /* 0x0000040000068882 */ /* 0x000fe20000000000 */
[----:B------:R-:W-:Y:S01]  /*05b0*/  LEA.HI R2, R2, R5, RZ, 0x2 ;  /* 0x0000000502027211 */ /* 0x000fe200078f10ff */
[----:B------:R-:W-:-:S04]  /*05c0*/  @!UP0 UIADD3 UR4, -UR4, 0x100000, URZ ;  /* 0x0010000004048890 */ /* 0x000fc8000fffe13f */
[----:B------:R-:W-:Y:S02]  /*05d0*/  @!UP0 USHF.L.U32 UR5, UR4, 0xb, URZ ;  /* 0x0000000b04058899 */ /* 0x000fe4000800063f */
[----:B------:R-:W-:Y:S01]  /*05e0*/  @!UP0 USHF.L.U32 UR4, UR4, 0x1, URZ ;  /* 0x0000000104048899 */ /* 0x000fe2000800063f */
[----:B------:R-:W3:Y:S01]  /*05f0*/  F2I.U32.TRUNC.NTZ R8, R8 ;  /* 0x0000000800087305 */ /* 0x000ee2000020f000 */
[----:B------:R-:W-:Y:S01]  /*0600*/  LOP3.LUT R12, R12, 0xfffffffc, RZ, 0xc0, !PT ;  /* 0xfffffffc0c0c7812 */ /* 0x000fe200078ec0ff */
[----:B------:R-:W-:Y:S01]  /*0610*/  @!UP1 UMOV UR9, 0x400 ;  /* 0x0000040000099882 */ /* 0x000fe20000000000 */
[----:B------:R-:W-:Y:S01]  /*0620*/  LOP3.LUT R2, R2, 0xfffffffc, RZ, 0xc0, !PT ;  /* 0xfffffffc02027812 */ /* 0x000fe200078ec0ff */
[----:B------:R-:W-:Y:S01]  /*0630*/  VOTEU.ALL UP2, P1 ;  /* 0x00000000003f7886 */ /* 0x000fe20000840000 */
[----:B------:R-:W-:Y:S01]  /*0640*/  VOTEU.ALL UP3, P1 ;  /* 0x00000000003f7886 */ /* 0x000fe20000860000 */
[----:B------:R-:W-:Y:S01]  /*0650*/  IMAD.IADD R12, R9, 0x1, -R12 ;  /* 0x00000001090c7824 */ /* 0x000fe200078e0a0c */
[----:B------:R-:W-:Y:S01]  /*0660*/  VOTEU.ALL UP4, P1 ;  /* 0x00000000003f7886 */ /* 0x000fe20000880000 */
[----:B------:R-:W-:Y:S01]  /*0670*/  IMAD.IADD R5, R5, 0x1, -R2 ;  /* 0x0000000105057824 */ /* 0x000fe200078e0a02 */
[----:B------:R-:W-:Y:S01]  /*0680*/  VOTEU.ALL UP5, P1 ;  /* 0x00000000003f7886 */ /* 0x000fe200008a0000 */
[----:B------:R-:W-:Y:S01]  /*0690*/  IMAD R11, R11, 0x4, R12 ;  /* 0x000000040b0b7824 */ /* 0x000fe200078e020c */
[----:B0-----:R-:W-:Y:S01]  /*06a0*/  @!UP0 ULEA UR8, UR7, UR6, 0x18 ;  /* 0x0000000607088291 */ /* 0x001fe2000f8ec03f */
[----:B-1----:R-:W-:Y:S01]  /*06b0*/  IMAD.MOV R13, RZ, RZ, -R13 ;  /* 0x000000ffff0d7224 */ /* 0x002fe200078e0a0d */
[----:B------:R-:W-:-:S04]  /*06c0*/  @!UP1 UIADD3 UR6, -UR11, 0x100000, URZ ;  /* 0x001000000b069890 */ /* 0x000fc8000fffe13f */
[----:B------:R-:W-:Y:S02]  /*06d0*/  @!UP1 USHF.L.U32 UR7, UR6, 0xb, URZ ;  /* 0x0000000b06079899 */ /* 0x000fe4000800063f */
[----:B------:R-:W-:Y:S01]  /*06e0*/  @!UP1 USHF.L.U32 UR6, UR6, 0x1, URZ ;  /* 0x0000000106069899 */ /* 0x000fe2000800063f */
[----:B------:R-:W-:Y:S01]  /*06f0*/  IMAD.SHL.U32 R154, R11, 0x4, RZ ;  /* 0x000000040b9a7824 */ /* 0x000fe200078e00ff */
[----:B------:R-:W-:Y:S01]  /*0700*/  ISETP.NE.AND P1, PT, R5, 0x3, PT ;  /* 0x000000030500780c */ /* 0x000fe20003f25270 */
[----:B---3--:R-:W-:Y:S01]  /*0710*/  IMAD.MOV R24, RZ, RZ, -R8 ;  /* 0x000000ffff187224 */ /* 0x008fe200078e0a08 */
[----:B----4-:R-:W-:Y:S01]  /*0720*/  ISETP.EQ.U32.AND P3, PT, R15, 0x1, PT ;  /* 0x000000010f00780c */ /* 0x010fe20003f62070 */
[----:B------:R-:W-:Y:S01]  /*0730*/  VOTEU.ALL UP0, P0 ;  /* 0x00000000003f7886 */ /* 0x000fe20000000000 */
[----:B--2---:R-:W-:Y:S01]  /*0740*/  @!UP1 ULEA UR9, UR10, UR9, 0x18 ;  /* 0x000000090a099291 */ /* 0x004fe2000f8ec03f */
[----:B------:R-:W-:Y:S01]  /*0750*/  IMAD R9, R21, R24, R6 ;  /* 0x0000001815097224 */ /* 0x000fe200078e0206 */
[----:B------:R-:W-:Y:S01]  /*0760*/  LOP3.LUT R154, R11, 0xc, R154, 0x78, !PT ;  /* 0x0000000c0b9a7812 */ /* 0x000fe200078e789a */
[----:B-----5:R-:W-:Y:S01]  /*0770*/  IMAD R20, R14, R13, UR12 ;  /* 0x0000000c0e147e24 */ /* 0x020fe2000f8e020d */
[----:B------:R-:W-:Y:S01]  /*0780*/  VOTEU.ALL UP1, P0 ;  /* 0x00000000003f7886 */ /* 0x000fe20000020000 */
[----:B------:R-:W-:Y:S01]  /*0790*/  LOP3.LUT P0, RZ, R3, 0x7, RZ, 0xc0, !PT ;  /* 0x0000000703ff7812 */ /* 0x000fe2000780c0ff */
[----:B------:R-:W0:Y:S02]  /*07a0*/  FENCE.VIEW.ASYNC.S ;  /* 0x00000000000073c6 */ /* 0x000e240000000000 */
[----:B0-----:R0:W1:Y:S01]  /*07b0*/  @!UP0 SYNCS.EXCH.64 URZ, [UR8+0x80], UR4 ;  /* 0x00008004083f85b2 */ /* 0x0010620008000100 */
[----:B------:R-:W-:Y:S01]  /*07c0*/  ISETP.NE.AND P4, PT, R9, R154, PT ;  /* 0x0000009a0900720c */ /* 0x000fe20003f85270 */
[----:B------:R0:W2:Y:S01]  /*07d0*/  SHFL.IDX PT, R14, R7, RZ, 0x1f ;  /* 0x00001fff070e7589 */ /* 0x0000a200000e0000 */
[----:B------:R-:W-:-:S02]  /*07e0*/  ISETP.EQ.OR P1, PT, R5, RZ, !P1 ;  /* 0x000000ff0500720c */ /* 0x000fc40004f22670 */
[----:B------:R-:W-:Y:S02]  /*07f0*/  ISETP.LT.U32.AND P0, PT, R154, 0x2, !P0 ;  /* 0x000000029a00780c */ /* 0x000fe40004701070 */
[----:B------:R-:W-:Y:S02]  /*0800*/  ISETP.EQ.OR P4, PT, R20, RZ, !P4 ;  /* 0x000000ff1400720c */ /* 0x000fe40006782670 */
[----:B------:R-:W-:Y:S02]  /*0810*/  ISETP.EQ.AND P1, PT, R10, RZ, P1 ;  /* 0x000000ff0a00720c */ /* 0x000fe40000f22270 */
[----:B------:R-:W-:Y:S02]  /*0820*/  PLOP3.LUT P0, PT, P0, P4, PT, 0x80, 0x0 ;  /* 0x000000000000781c */ /* 0x000fe40000709070 */
[----:B------:R-:W-:Y:S02]  /*0830*/  SEL R16, RZ, 0x1, !P1 ;  /* 0x00000001ff107807 */ /* 0x000fe40004800000 */
[----:B------:R-:W-:Y:S01]  /*0840*/  P2R R155, PR, RZ, 0x1 ;  /* 0x00000001ff9b7803 */ /* 0x000fe20000000000 */
[----:B------:R0:W3:Y:S01]  /*0850*/  @!UP1 SYNCS.EXCH.64 URZ, [UR8+0x88], UR4 ;  /* 0x00008804083f95b2 */ /* 0x0000e20008000100 */
[----:B------:R-:W-:Y:S01]  /*0860*/  NOP ;  /* 0x0000000000007918 */ /* 0x000fe20000000000 */
[----:B------:R-:W-:Y:S01]  /*0870*/  SEL R16, R16, 0x2, P5 ;  /* 0x0000000210107807 */ /* 0x000fe20002800000 */
[----:B------:R0:W4:Y:S01]  /*0880*/  @!UP2 SYNCS.EXCH.64 URZ, [UR9+0x60], UR6 ;  /* 0x00006006093fa5b2 */ /* 0x0001220008000100 */
[----:B------:R0:W0:Y:S01]  /*0890*/  @!UP3 SYNCS.EXCH.64 URZ, [UR9+0x68], UR6 ;  /* 0x00006806093fb5b2 */ /* 0x0000220008000100 */
[----:B------:R0:W0:Y:S01]  /*08a0*/  @!UP4 SYNCS.EXCH.64 URZ, [UR9+0x70], UR6 ;  /* 0x00007006093fc5b2 */ /* 0x0000220008000100 */
[----:B------:R0:W0:Y:S01]  /*08b0*/  @!UP5 SYNCS.EXCH.64 URZ, [UR9+0x78], UR6 ;  /* 0x00007806093fd5b2 */ /* 0x0000220008000100 */
[----:B------:R-:W-:Y:S01]  /*08c0*/  NOP ;  /* 0x0000000000007918 */ /* 0x000fe20000000000 */
[----:B-1----:R-:W-:Y:S05]  /*08d0*/  @!P3 BRA `(.L_x_3) ;  /* 0x000000000008b947 */ /* 0x002fea0003800000 */
[----:B0--34-:R-:W-:Y:S01]  /*08e0*/  UCGABAR_ARV ;  /* 0x00000000000079c7 */ /* 0x019fe20008000000 */
[----:B------:R-:W-:Y:S05]  /*08f0*/  BRA `(.L_x_4) ;  /* 0x0000000000047947 */ /* 0x000fea0003800000 */
.L_x_3:
[----:B0--34-:R-:W-:Y:S01]  /*0900*/  NOP ;  /* 0x0000000000007918 */ /* 0x019fe20000000000 */
.L_x_4:
[----:B------:R-:W-:Y:S01]  /*0910*/  ULDC.64 UR4, c[0x0][0x598] ;  /* 0x0001660000047ab9 */ /* 0x000fe20000000a00 */
[----:B------:R-:W-:Y:S01]  /*0920*/  ULDC.64 UR36, c[0x0][0x208] ;  /* 0x0000820000247ab9 */ /* 0x000fe20000000a00 */
[----:B------:R-:W-:-:S04]  /*0930*/  ISETP.NE.U32.AND P0, PT, RZ, UR4, PT ;  /* 0x00000004ff007c0c */ /* 0x000fc8000bf05070 */
[----:B------:R-:W-:-:S13]  /*0940*/  ISETP.NE.AND.EX P0, PT, RZ, UR5, PT, P0 ;  /* 0x00000005ff007c0c */ /* 0x000fda000bf05300 */
[----:B------:R-:W-:Y:S05]  /*0950*/  @!P0 BRA `(.L_x_5) ;  /* 0x00000000001c8947 */ /* 0x000fea0003800000 */
[----:B------:R-:W0:Y:S02]  /*0960*/  LDC.64 R8, c[0x0][0x598] ;  /* 0x00016600ff087b82 */ /* 0x000e240000000a00 */
[----:B0-----:R-:W3:Y:S02]  /*0970*/  LDG.E.64 R8, desc[UR36][R8.64] ;  /* 0x0000002408087981 */ /* 0x001ee4000c1e1b00 */
[----:B---3--:R-:W-:-:S04]  /*0980*/  ISETP.NE.U32.AND P0, PT, R8, RZ, PT ;  /* 0x000000ff0800720c */ /* 0x008fc80003f05070 */
[----:B------:R-:W-:-:S13]  /*0990*/  ISETP.NE.AND.EX P0, PT, R9, RZ, PT, P0 ;  /* 0x000000ff0900720c */ /* 0x000fda0003f05300 */
[----:B------:R-:W-:Y:S05]  /*09a0*/  @!P0 BRA `(.L_x_5) ;  /* 0x0000000000088947 */ /* 0x000fea0003800000 */
[----:B------:R0:W5:Y:S01]  /*09b0*/  LD.E R153, desc[UR36][R8.64] ;  /* 0x0000002408997980 */ /* 0x000162000c101900 */
[----:B------:R-:W-:Y:S05]  /*09c0*/  BRA `(.L_x_6) ;  /* 0x0000000000247947 */ /* 0x000fea0003800000 */
.L_x_5:
[----:B------:R-:W-:Y:S02]  /*09d0*/  ULDC.64 UR4, c[0x0][0x588] ;  /* 0x0001620000047ab9 */ /* 0x000fe40000000a00 */
[----:B------:R-:W-:-:S04]  /*09e0*/  ISETP.NE.U32.AND P0, PT, RZ, UR4, PT ;  /* 0x00000004ff007c0c */ /* 0x000fc8000bf05070 */
[----:B------:R-:W-:-:S13]  /*09f0*/  ISETP.NE.AND.EX P0, PT, RZ, UR5, PT, P0 ;  /* 0x00000005ff007c0c */ /* 0x000fda000bf05300 */
[----:B------:R-:W-:Y:S05]  /*0a00*/  @!P0 BRA `(.L_x_7) ;  /* 0x00000000000c8947 */ /* 0x000fea0003800000 */
[----:B------:R-:W0:Y:S02]  /*0a10*/  LDC.64 R8, c[0x0][0x588] ;  /* 0x00016200ff087b82 */ /* 0x000e240000000a00 */
[----:B0-----:R1:W5:Y:S01]  /*0a20*/  LDG.E R153, desc[UR36][R8.64] ;  /* 0x0000002408997981 */ /* 0x001362000c1e1900 */
[----:B------:R-:W-:Y:S05]  /*0a30*/  BRA `(.L_x_6) ;  /* 0x0000000000087947 */ /* 0x000fea0003800000 */
.L_x_7:
[----:B------:R-:W-:Y:S02]  /*0a40*/  ULDC UR4, c[0x0][0x580] ;  /* 0x0001600000047ab9 */ /* 0x000fe40000000800 */
[----:B------:R-:W-:-:S07]  /*0a50*/  IMAD.U32 R153, RZ, RZ, UR4 ;  /* 0x00000004ff997e24 */ /* 0x000fce000f8e00ff */
.L_x_6:
[----:B------:R-:W-:Y:S02]  /*0a60*/  ULDC.64 UR4, c[0x0][0x5a0] ;  /* 0x0001680000047ab9 */ /* 0x000fe40000000a00 */
[----:B------:R-:W-:-:S04]  /*0a70*/  ISETP.NE.U32.AND P0, PT, RZ, UR4, PT ;  /* 0x00000004ff007c0c */ /* 0x000fc8000bf05070 */
[----:B------:R-:W-:-:S13]  /*0a80*/  ISETP.NE.AND.EX P0, PT, RZ, UR5, PT, P0 ;  /* 0x00000005ff007c0c */ /* 0x000fda000bf05300 */
[----:B------:R-:W-:Y:S05]  /*0a90*/  @!P0 BRA `(.L_x_8) ;  /* 0x00000000001c8947 */ /* 0x000fea0003800000 */
[----:B01----:R-:W0:Y:S02]  /*0aa0*/  LDC.64 R8, c[0x0][0x5a0] ;  /* 0x00016800ff087b82 */ /* 0x003e240000000a00 */
[----:B0-----:R-:W3:Y:S02]  /*0ab0*/  LDG.E.64 R8, desc[UR36][R8.64] ;  /* 0x0000002408087981 */ /* 0x001ee4000c1e1b00 */
[----:B---3--:R-:W-:-:S04]  /*0ac0*/  ISETP.NE.U32.AND P0, PT, R8, RZ, PT ;  /* 0x000000ff0800720c */ /* 0x008fc80003f05070 */
[----:B------:R-:W-:-:S13]  /*0ad0*/  ISETP.NE.AND.EX P0, PT, R9, RZ, PT, P0 ;  /* 0x000000ff0900720c */ /* 0x000fda0003f05300 */
[----:B------:R-:W-:Y:S05]  /*0ae0*/  @!P0 BRA `(.L_x_8) ;  /* 0x0000000000088947 */ /* 0x000fea0003800000 */
[----:B------:R0:W5:Y:S01]  /*0af0*/  LD.E R152, desc[UR36][R8.64] ;  /* 0x0000002408987980 */ /* 0x000162000c101900 */
[----:B------:R-:W-:Y:S05]  /*0b00*/  BRA `(.L_x_9) ;  /* 0x0000000000247947 */ /* 0x000fea0003800000 */
.L_x_8:
[----:B------:R-:W-:Y:S02]  /*0b10*/  ULDC.64 UR4, c[0x0][0x590] ;  /* 0x0001640000047ab9 */ /* 0x000fe40000000a00 */
[----:B------:R-:W-:-:S04]  /*0b20*/  ISETP.NE.U32.AND P0, PT, RZ, UR4, PT ;  /* 0x00000004ff007c0c */ /* 0x000fc8000bf05070 */
[----:B------:R-:W-:-:S13]  /*0b30*/  ISETP.NE.AND.EX P0, PT, RZ, UR5, PT, P0 ;  /* 0x00000005ff007c0c */ /* 0x000fda000bf05300 */
[----:B------:R-:W-:Y:S05]  /*0b40*/  @!P0 BRA `(.L_x_10) ;  /* 0x00000000000c8947 */ /* 0x000fea0003800000 */
[----:B01----:R-:W0:Y:S02]  /*0b50*/  LDC.64 R8, c[0x0][0x590] ;  /* 0x00016400ff087b82 */ /* 0x003e240000000a00 */
[----:B0-----:R1:W5:Y:S01]  /*0b60*/  LDG.E R152, desc[UR36][R8.64] ;  /* 0x0000002408987981 */ /* 0x001362000c1e1900 */
[----:B------:R-:W-:Y:S05]  /*0b70*/  BRA `(.L_x_9) ;  /* 0x0000000000087947 */ /* 0x000fea0003800000 */
.L_x_10:
[----:B------:R-:W-:Y:S02]  /*0b80*/  ULDC UR4, c[0x0][0x584] ;  /* 0x0001610000047ab9 */ /* 0x000fe40000000800 */
[----:B------:R-:W-:-:S07]  /*0b90*/  IMAD.U32 R152, RZ, RZ, UR4 ;  /* 0x00000004ff987e24 */ /* 0x000fce000f8e00ff */
.L_x_9:
[----:B------:R-:W3:Y:S01]  /*0ba0*/  LDC R2, c[0x0][0x65c] ;  /* 0x00019700ff027b82 */ /* 0x000ee20000000800 */
[----:B------:R-:W-:Y:S01]  /*0bb0*/  ULDC UR6, c[0x0][0x28c] ;  /* 0x0000a30000067ab9 */ /* 0x000fe20000000800 */
[----:B------:R-:W-:Y:S01]  /*0bc0*/  ISETP.NE.AND P0, PT, R10, 0x2, PT ;  /* 0x000000020a00780c */ /* 0x000fe20003f05270 */
[----:B------:R-:W-:Y:S01]  /*0bd0*/  UIADD3 UR6, UR6, 0x3f, URZ ;  /* 0x0000003f06067890 */ /* 0x000fe2000fffe03f */
[----:B01----:R-:W-:Y:S01]  /*0be0*/  IMAD.U32 R8, RZ, RZ, UR12 ;  /* 0x0000000cff087e24 */ /* 0x003fe2000f8e00ff */
[----:B------:R-:W-:Y:S01]  /*0bf0*/  UMOV UR39, URZ ;  /* 0x0000003f00277c82 */ /* 0x000fe20008000000 */
[----:B------:R-:W-:Y:S01]  /*0c00*/  IMAD.MOV.U32 R9, RZ, RZ, RZ ;  /* 0x000000ffff097224 */ /* 0x000fe200078e00ff */
[----:B------:R-:W-:Y:S01]  /*0c10*/  USHF.R.S32.HI UR7, URZ, 0x1f, UR6 ;  /* 0x0000001f3f077899 */ /* 0x000fe20008011406 */
[----:B------:R-:W-:Y:S01]  /*0c20*/  UMOV UR38, URZ ;  /* 0x0000003f00267c82 */ /* 0x000fe20008000000 */
[----:B------:R-:W-:Y:S02]  /*0c30*/  ULDC.64 UR8, c[0x0][0x650] ;  /* 0x0001940000087ab9 */ /* 0x000fe40000000a00 */
[----:B------:R-:W-:-:S04]  /*0c40*/  ULEA.HI UR7, UR7, UR6, URZ, 0x6 ;  /* 0x0000000607077291 */ /* 0x000fc8000f8f303f */
[----:B------:R-:W-:Y:S01]  /*0c50*/  USHF.R.S32.HI UR40, URZ, 0x6, UR7 ;  /* 0x000000063f287899 */ /* 0x000fe20008011407 */
[----:B---3--:R-:W-:-:S13]  /*0c60*/  ISETP.NE.AND P1, PT, R2, 0x1, PT ;  /* 0x000000010200780c */ /* 0x008fda0003f25270 */
[----:B------:R-:W0:Y:S01]  /*0c70*/  @P1 LDC R19, c[0x0][0x10] ;  /* 0x00000400ff131b82 */ /* 0x000e220000000800 */
[----:B------:R-:W-:Y:S02]  /*0c80*/  @P1 IMAD.MOV.U32 R7, RZ, RZ, RZ ;  /* 0x000000ffff071224 */ /* 0x000fe400078e00ff */
[----:B------:R-:W-:-:S05]  /*0c90*/  @P1 IMAD.MOV.U32 R17, RZ, RZ, RZ ;  /* 0x000000ffff111224 */ /* 0x000fca00078e00ff */
[----:B------:R-:W1:Y:S01]  /*0ca0*/  @!P1 LDC R11, c[0x0][0xc] ;  /* 0x00000300ff0b9b82 */ /* 0x000e620000000800 */
[----:B------:R-:W-:Y:S01]  /*0cb0*/  ULDC UR4, c[0x0][0xc] ;  /* 0x0000030000047ab9 */ /* 0x000fe20000000800 */
[----:B------:R-:W-:Y:S02]  /*0cc0*/  ULDC UR5, c[0x0][0x10] ;  /* 0x0000040000057ab9 */ /* 0x000fe40000000800 */
[----:B------:R-:W-:-:S04]  /*0cd0*/  UIMAD.WIDE.U32 UR4, UR4, UR5, URZ ;  /* 0x00000005040472a5 */ /* 0x000fc8000f8e003f */
[----:B------:R-:W3:Y:S01]  /*0ce0*/  LDC R2, c[0x0][0x14] ;  /* 0x00000500ff027b82 */ /* 0x000ee20000000800 */
[----:B0-----:R-:W-:-:S04]  /*0cf0*/  @P1 IMAD.WIDE.U32 R18, R19, UR12, R6 ;  /* 0x0000000c13121c25 */ /* 0x001fc8000f8e0006 */
[----:B------:R-:W-:Y:S02]  /*0d00*/  @P1 IMAD.IADD R17, R19, 0x1, R17 ;  /* 0x0000000113111824 */ /* 0x000fe400078e0211 */
[----:B-1----:R-:W-:-:S04]  /*0d10*/  @!P1 IMAD.WIDE.U32 R8, R6, R11, R8 ;  /* 0x0000000b06089225 */ /* 0x002fc800078e0008 */
[----:B------:R-:W-:Y:S02]  /*0d20*/  @!P1 IMAD.MOV.U32 R18, RZ, RZ, R8 ;  /* 0x000000ffff129224 */ /* 0x000fe400078e0008 */
[----:B------:R-:W-:Y:S02]  /*0d30*/  @!P1 IMAD.MOV.U32 R17, RZ, RZ, R9 ;  /* 0x000000ffff119224 */ /* 0x000fe400078e0009 */
[----:B---3--:R-:W-:-:S04]  /*0d40*/  IMAD.WIDE.U32 R12, R2, UR4, RZ ;  /* 0x00000004020c7c25 */ /* 0x008fc8000f8e00ff */
[----:B------:R-:W-:Y:S01]  /*0d50*/  IMAD R23, R2, UR5, RZ ;  /* 0x0000000502177c24 */ /* 0x000fe2000f8e02ff */
[----:B------:R0:W-:Y:S03]  /*0d60*/  STL.64 [R1], R12 ;  /* 0x0000000c01007387 */ /* 0x0001e60000100a00 */
[----:B------:R-:W-:Y:S01]  /*0d70*/  IMAD.IADD R23, R13, 0x1, R23 ;  /* 0x000000010d177824 */ /* 0x000fe200078e0217 */
[----:B------:R-:W-:Y:S06]  /*0d80*/  @P0 BRA `(.L_x_11) ;  /* 0x0000000000200947 */ /* 0x000fec0003800000 */
[----:B------:R-:W-:Y:S01]  /*0d90*/  UISETP.GE.U32.AND UP0, UPT, UR40, 0x5, UPT ;  /* 0x000000052800788c */ /* 0x000fe2000bf06070 */
[----:B------:R-:W-:Y:S01]  /*0da0*/  IADD3 R18, P0, R18, R12, RZ ;  /* 0x0000000c12127210 */ /* 0x000fe20007f1e0ff */
[----:B------:R-:W-:Y:S01]  /*0db0*/  UIMAD.WIDE.U32 UR4, UR40, -0x33333333, URZ ;  /* 0xcccccccd280478a5 */ /* 0x000fe2000f8e003f */
[----:B------:R-:W-:-:S03]  /*0dc0*/  UMOV UR38, URZ ;  /* 0x0000003f00267c82 */ /* 0x000fc60008000000 */
[----:B------:R-:W-:Y:S01]  /*0dd0*/  USHF.R.U32.HI UR4, URZ, 0x2, UR5 ;  /* 0x000000023f047899 */ /* 0x000fe20008011605 */
[----:B------:R-:W-:-:S03]  /*0de0*/  IMAD.X R17, R23, 0x1, R17, P0 ;  /* 0x0000000117117824 */ /* 0x000fc600000e0611 */
[----:B------:R-:W-:Y:S02]  /*0df0*/  UIMAD UR39, UR4, -0x5, UR40 ;  /* 0xfffffffb042778a4 */ /* 0x000fe4000f8e0228 */
[----:B------:R-:W-:-:S12]  /*0e00*/  @UP0 ULOP3.LUT UR38, UR4, 0x1, URZ, 0xc0, !UPT ;  /* 0x0000000104260892 */ /* 0x000fd8000f8ec03f */
.L_x_11:
[----:B------:R-:W-:Y:S01]  /*0e10*/  ISETP.GE.U32.AND P0, PT, R18, UR8, PT ;  /* 0x0000000812007c0c */ /* 0x000fe2000bf06070 */
[----:B------:R-:W-:Y:S01]  /*0e20*/  IMAD.MOV.U32 R19, RZ, RZ, -0x1 ;  /* 0xffffffffff137424 */ /* 0x000fe200078e00ff */
[----:B------:R-:W-:Y:S01]  /*0e30*/  PRMT R8, RZ, 0x7610, R8 ;  /* 0x00007610ff087816 */ /* 0x000fe20000000008 */
[----:B------:R-:W-:Y:S01]  /*0e40*/  IMAD.MOV.U32 R22, RZ, RZ, -0x1 ;  /* 0xffffffffff167424 */ /* 0x000fe200078e00ff */
[----:B------:R-:W-:Y:S01]  /*0e50*/  ISETP.GE.U32.AND.EX P0, PT, R17, UR9, PT, P0 ;  /* 0x0000000911007c0c */ /* 0x000fe2000bf06100 */
[----:B------:R-:W-:-:S12]  /*0e60*/  IMAD.MOV.U32 R2, RZ, RZ, -0x1 ;  /* 0xffffffffff027424 */ /* 0x000fd800078e00ff */
[----:B------:R-:W-:Y:S05]  /*0e70*/  @P0 BRA `(.L_x_12) ;  /* 0x00000004002c0947 */ /* 0x000fea0003800000 */
[----:B------:R-:W1:Y:S01]  /*0e80*/  LDC.64 R26, c[0x0][0x628] ;  /* 0x00018a00ff1a7b82 */ /* 0x000e620000000a00 */
[----:B------:R-:W-:Y:S02]  /*0e90*/  IMAD.MOV.U32 R8, RZ, RZ, R18 ;  /* 0x000000ffff087224 */ /* 0x000fe400078e0012 */
[----:B------:R-:W-:-:S05]  /*0ea0*/  IMAD.MOV.U32 R9, RZ, RZ, R17 ;  /* 0x000000ffff097224 */ /* 0x000fca00078e0011 */
[----:B------:R-:W3:Y:S08]  /*0eb0*/  LDC R2, c[0x0][0x630] ;  /* 0x00018c00ff027b82 */ /* 0x000ef00000000800 */
[----:B------:R-:W4:Y:S01]  /*0ec0*/  LDC.64 R28, c[0x0][0x620] ;  /* 0x00018800ff1c7b82 */ /* 0x000f220000000a00 */
[----:B-1----:R-:W-:-:S04]  /*0ed0*/  ISETP.NE.U32.AND P0, PT, R26, RZ, PT ;  /* 0x000000ff1a00720c */ /* 0x002fc80003f05070 */
[----:B------:R-:W-:-:S13]  /*0ee0*/  ISETP.NE.AND.EX P0, PT, R27, RZ, PT, P0 ;  /* 0x000000ff1b00720c */ /* 0x000fda0003f05300 */
[----:B---34-:R-:W-:Y:S05]  /*0ef0*/  @!P0 BRA `(.L_x_13) ;  /* 0x0000000000288947 */ /* 0x018fea0003800000 */
[----:B0-----:R-:W0:Y:S02]  /*0f00*/  LDC R13, c[0x0][0x634] ;  /* 0x00018d00ff0d7b82 */ /* 0x001e240000000800 */
[----:B0-----:R-:W-:-:S05]  /*0f10*/  IADD3 R13, P0, R18, R13, RZ ;  /* 0x0000000d120d7210 */ /* 0x001fca0007f1e0ff */
[----:B------:R-:W-:-:S04]  /*0f20*/  IMAD.X R15, RZ, RZ, R17, P0 ;  /* 0x000000ffff0f7224 */ /* 0x000fc800000e0611 */
[----:B------:R-:W-:-:S04]  /*0f30*/  IMAD.WIDE.U32 R8, R15, R26, RZ ;  /* 0x0000001a0f087225 */ /* 0x000fc800078e00ff */
[----:B------:R-:W-:-:S04]  /*0f40*/  IMAD.WIDE.U32 R10, P0, R13, R27, R8 ;  /* 0x0000001b0d0a7225 */ /* 0x000fc80007800008 */
[----:B------:R-:W-:-:S04]  /*0f50*/  IMAD.WIDE.U32 R8, R13, R26, RZ ;  /* 0x0000001a0d087225 */ /* 0x000fc800078e00ff */
[----:B------:R-:W-:Y:S01]  /*0f60*/  IMAD.X R13, RZ, RZ, RZ, P0 ;  /* 0x000000ffff0d7224 */ /* 0x000fe200000e06ff */
[----:B------:R-:W-:Y:S01]  /*0f70*/  IADD3 RZ, P0, R9, R10, RZ ;  /* 0x0000000a09ff7210 */ /* 0x000fe20007f1e0ff */
[----:B------:R-:W-:-:S04]  /*0f80*/  IMAD.MOV.U32 R12, RZ, RZ, R11 ;  /* 0x000000ffff0c7224 */ /* 0x000fc800078e000b */
[----:B------:R-:W-:-:S08]  /*0f90*/  IMAD.WIDE.U32.X R8, R15, R27, R12, P0 ;  /* 0x0000001b0f087225 */ /* 0x000fd000000e040c */
.L_x_13:
[----:B------:R-:W1:Y:S01]  /*0fa0*/  LDC.64 R32, c[0x0][0x640] ;  /* 0x00019000ff207b82 */ /* 0x000e620000000a00 */
[-C--:B------:R-:W-:Y:S01]  /*0fb0*/  SHF.R.U64 R30, R8, R2.reuse, R9 ;  /* 0x00000002081e7219 */ /* 0x080fe20000001209 */
[----:B------:R-:W-:Y:S01]  /*0fc0*/  IMAD.MOV.U32 R19, RZ, RZ, R17 ;  /* 0x000000ffff137224 */ /* 0x000fe200078e0011 */
[----:B------:R-:W-:Y:S02]  /*0fd0*/  SHF.R.U32.HI R2, RZ, R2, R9 ;  /* 0x00000002ff027219 */ /* 0x000fe40000011609 */
[----:B------:R-:W-:-:S03]  /*0fe0*/  IADD3 R11, P0, RZ, -R30, RZ ;  /* 0x8000001eff0b7210 */ /* 0x000fc60007f1e0ff */
[----:B------:R-:W3:Y:S02]  /*0ff0*/  LDC R10, c[0x0][0x618] ;  /* 0x00018600ff0a7b82 */ /* 0x000ee40000000800 */
[----:B------:R-:W-:-:S04]  /*1000*/  IMAD.X R9, RZ, RZ, ~R2, P0 ;  /* 0x000000ffff097224 */ /* 0x000fc800000e0e02 */
[-C--:B------:R-:W-:Y:S02]  /*1010*/  IMAD R2, R9, R28.reuse, RZ ;  /* 0x0000001c09027224 */ /* 0x080fe400078e02ff */
[----:B0-----:R-:W0:Y:S01]  /*1020*/  LDC R13, c[0x0][0x608] ;  /* 0x00018200ff0d7b82 */ /* 0x001e220000000800 */
[----:B------:R-:W-:-:S04]  /*1030*/  IMAD.WIDE.U32 R8, R11, R28, R18 ;  /* 0x0000001c0b087225 */ /* 0x000fc800078e0012 */
[----:B------:R-:W-:Y:S02]  /*1040*/  IMAD R11, R11, R29, R2 ;  /* 0x0000001d0b0b7224 */ /* 0x000fe400078e0202 */
[----:B------:R-:W-:Y:S01]  /*1050*/  IMAD.MOV.U32 R2, RZ, RZ, -0x1 ;  /* 0xffffffffff027424 */ /* 0x000fe200078e00ff */
[----:B------:R-:W4:Y:S01]  /*1060*/  LDC R31, c[0x0][0x658] ;  /* 0x00019600ff1f7b82 */ /* 0x000f220000000800 */
[----:B------:R-:W-:Y:S01]  /*1070*/  IMAD.IADD R9, R9, 0x1, R11 ;  /* 0x0000000109097824 */ /* 0x000fe200078e020b */
[----:B-1----:R-:W-:Y:S01]  /*1080*/  ISETP.NE.U32.AND P0, PT, R32, RZ, PT ;  /* 0x000000ff2000720c */ /* 0x002fe20003f05070 */
[----:B------:R-:W-:-:S03]  /*1090*/  IMAD.MOV.U32 R28, RZ, RZ, 0x1 ;  /* 0x00000001ff1c7424 */ /* 0x000fc600078e00ff */
[----:B------:R-:W-:Y:S02]  /*10a0*/  ISETP.NE.AND.EX P0, PT, R33, RZ, PT, P0 ;  /* 0x000000ff2100720c */ /* 0x000fe40003f05300 */
[----:B------:R-:W1:Y:S01]  /*10b0*/  LDC R27, c[0x0][0x600] ;  /* 0x00018000ff1b7b82 */ /* 0x000e620000000800 */
[-CC-:B---3--:R-:W-:Y:S02]  /*10c0*/  SHF.R.U64 R25, R8, R10.reuse, R9.reuse ;  /* 0x0000000a08197219 */ /* 0x188fe40000001209 */
[----:B------:R-:W-:-:S05]  /*10d0*/  SHF.R.U32.HI R8, RZ, R10, R9 ;  /* 0x0000000aff087219 */ /* 0x000fca0000011609 */
[----:B------:R-:W3:Y:S01]  /*10e0*/  LDC R22, c[0x0][0x648] ;  /* 0x00019200ff167b82 */ /* 0x000ee20000000800 */
[-CC-:B0-----:R-:W-:Y:S02]  /*10f0*/  SHF.R.U64 R34, R25, R13.reuse, R8.reuse ;  /* 0x0000000d19227219 */ /* 0x181fe40000001208 */
[----:B------:R-:W-:-:S05]  /*1100*/  SHF.R.U32.HI R8, RZ, R13, R8 ;  /* 0x0000000dff087219 */ /* 0x000fca0000011608 */
[----:B------:R-:W0:Y:S01]  /*1110*/  LDC R26, c[0x0][0x638] ;  /* 0x00018e00ff1a7b82 */ /* 0x000e220000000800 */
[-CC-:B----4-:R-:W-:Y:S02]  /*1120*/  SHF.R.U64 R36, R34, R31.reuse, R8.reuse ;  /* 0x0000001f22247219 */ /* 0x190fe40000001208 */
[-C--:B------:R-:W-:Y:S02]  /*1130*/  SHF.L.U32 R2, R2, R31.reuse, RZ ;  /* 0x0000001f02027219 */ /* 0x080fe400000006ff */
[----:B------:R-:W-:Y:S01]  /*1140*/  SHF.R.U32.HI R9, RZ, R31, R8 ;  /* 0x0000001fff097219 */ /* 0x000fe20000011608 */
[----:B------:R-:W-:Y:S01]  /*1150*/  IMAD.MOV.U32 R8, RZ, RZ, R36 ;  /* 0x000000ffff087224 */ /* 0x000fe200078e0024 */
[----:B------:R-:W-:Y:S01]  /*1160*/  LOP3.LUT R15, RZ, R2, RZ, 0x33, !PT ;  /* 0x00000002ff0f7212 */ /* 0x000fe200078e33ff */
[----:B------:R-:W4:Y:S01]  /*1170*/  LDC R29, c[0x0][0x610] ;  /* 0x00018400ff1d7b82 */ /* 0x000f220000000800 */
[----:B------:R-:W-:Y:S05]  /*1180*/  @!P0 BRA `(.L_x_14) ;  /* 0x0000000000288947 */ /* 0x000fea0003800000 */
[----:B------:R-:W2:Y:S02]  /*1190*/  LDC R13, c[0x0][0x64c] ;  /* 0x00019300ff0d7b82 */ /* 0x000ea40000000800 */
[----:B--2---:R-:W-:-:S05]  /*11a0*/  IADD3 R13, P0, R36, R13, RZ ;  /* 0x0000000d240d7210 */ /* 0x004fca0007f1e0ff */
        /* <DEDUP_REMOVED lines=8> */
.L_x_14:
[----:B---3--:R-:W-:Y:S01]  /*1230*/  SHF.R.U64 R7, R8, R22, R9 ;  /* 0x0000001608077219 */ /* 0x008fe20000001209 */
[----:B-1----:R-:W-:Y:S01]  /*1240*/  VIADD R8, R27, 0xffffffff ;  /* 0xffffffff1b087836 */ /* 0x002fe20000000000 */
[----:B------:R-:W-:Y:S01]  /*1250*/  SHF.L.U32 R2, R28, R31, RZ ;  /* 0x0000001f1c027219 */ /* 0x000fe200000006ff */
[----:B------:R-:W-:Y:S01]  /*1260*/  @P1 IMAD R20, R21, R24, R6 ;  /* 0x0000001815141224 */ /* 0x000fe200078e0206 */
[----:B------:R-:W-:Y:S01]  /*1270*/  LOP3.LUT R15, R34, R15, RZ, 0xc0, !PT ;  /* 0x0000000f220f7212 */ /* 0x000fe200078ec0ff */
[----:B------:R-:W-:Y:S01]  /*1280*/  IMAD.MOV R9, RZ, RZ, -R7 ;  /* 0x000000ffff097224 */ /* 0x000fe200078e0a07 */
[----:B------:R-:W-:Y:S01]  /*1290*/  LOP3.LUT R8, R25, R8, RZ, 0xc0, !PT ;  /* 0x0000000819087212 */ /* 0x000fe200078ec0ff */
[----:B------:R-:W-:Y:S02]  /*12a0*/  IMAD.MOV.U32 R6, RZ, RZ, 0x1 ;  /* 0x00000001ff067424 */ /* 0x000fe400078e00ff */
[----:B------:R-:W-:Y:S02]  /*12b0*/  IMAD R15, R2, R7, R15 ;  /* 0x00000007020f7224 */ /* 0x000fe400078e020f */
[----:B0-----:R-:W-:-:S02]  /*12c0*/  IMAD R2, R9, R26, R36 ;  /* 0x0000001a09027224 */ /* 0x001fc400078e0224 */
[----:B----4-:R-:W-:Y:S02]  /*12d0*/  IMAD R19, R15, R29, R20 ;  /* 0x0000001d0f137224 */ /* 0x010fe400078e0214 */
[--C-:B------:R-:W-:Y:S01]  /*12e0*/  IMAD R2, R2, R27, R8.reuse ;  /* 0x0000001b02027224 */ /* 0x100fe200078e0208 */
[----:B------:R-:W-:-:S04]  /*12f0*/  PRMT R8, R6, 0x7610, R8 ;  /* 0x0000761006087816 */ /* 0x000fc80000000008 */
[----:B------:R-:W-:Y:S02]  /*1300*/  SEL R22, R2, R19, !P1 ;  /* 0x0000001302167207 */ /* 0x000fe40004800000 */
[----:B------:R-:W-:Y:S01]  /*1310*/  SEL R19, R19, R2, !P1 ;  /* 0x0000000213137207 */ /* 0x000fe20004800000 */
[----:B------:R-:W-:-:S07]  /*1320*/  IMAD.MOV.U32 R2, RZ, RZ, R30 ;  /* 0x000000ffff027224 */ /* 0x000fce00078e001e */
.L_x_12:
[----:B------:R-:W-:Y:S05]  /*1330*/  @!P3 BRA `(.L_x_15) ;  /* 0x00000000000cb947 */ /* 0x000fea0003800000 */
[----:B------:R-:W-:Y:S01]  /*1340*/  UCGABAR_WAIT ;  /* 0x0000000000007dc7 */ /* 0x000fe20008000000 */
[----:B------:R-:W-:Y:S01]  /*1350*/  CCTL.IVALL ;  /* 0x00000000ff00798f */ /* 0x000fe20002000000 */
[----:B------:R-:W-:Y:S05]  /*1360*/  BRA `(.L_x_16) ;  /* 0x0000000000047947 */ /* 0x000fea0003800000 */
.L_x_15:
[----:B------:R-:W-:Y:S06]  /*1370*/  BAR.SYNC.DEFER_BLOCKING 0x0 ;  /* 0x0000000000007b1d */ /* 0x000fec0000010000 */
.L_x_16:
[----:B------:R-:W-:Y:S05]  /*1380*/  @!P2 BRA `(.L_x_17) ;  /* 0x0000007400a4a947 */ /* 0x000fea0003800000 */
[----:B------:R-:W-:-:S13]  /*1390*/  ISETP.GT.U32.AND P0, PT, R35, 0x1, PT ;  /* 0x000000012300780c */ /* 0x000fda0003f04070 */
[----:B------:R-:W-:Y:S05]  /*13a0*/  @P0 EXIT ;  /* 0x000000000000094d */ /* 0x000fea0003800000 */
.L_x_18:
[----:B------:R-:W-:-:S08]  /*13b0*/  NOP ;  /* 0x0000000000007918 */ /* 0x000fd00000000000 */
[----:B------:R-:W1:Y:S02]  /*13c0*/  USETMAXREG.TRY_ALLOC.CTAPOOL UP0, 0xe8 ;  /* 0x000000e8000079c8 */ /* 0x000e640008000600 */
[----:B-1----:R-:W-:-:S13]  /*13d0*/  PLOP3.LUT P0, PT, PT, PT, UP0, 0x80, 0x0 ;  /* 0x000000000000781c */ /* 0x002fda0003f0f008 */
[----:B------:R-:W-:Y:S05]  /*13e0*/  @!P0 BRA `(.L_x_18) ;  /* 0xfffffffc00f08947 */ /* 0x000fea000383ffff */
[----:B------:R-:W-:-:S13]  /*13f0*/  LOP3.LUT P0, RZ, R8, 0xff, RZ, 0xc0, !PT ;  /* 0x000000ff08ff7812 */ /* 0x000fda000780c0ff */
[----:B------:R-:W-:Y:S05]  /*1400*/  @!P0 EXIT ;  /* 0x000000000000894d */ /* 0x000fea0003800000 */
[----:B------:R-:W1:Y:S01]  /*1410*/  S2UR UR4, SR_CgaCtaId ;  /* 0x00000000000479c3 */ /* 0x000e620000008800 */
[----:B--2---:R-:W-:Y:S01]  /*1420*/  VIADD R14, R14, 0xffffffff ;  /* 0xffffffff0e0e7836 */ /* 0x004fe20000000000 */
[CC--:B------:R-:W-:Y:S01]  /*1430*/  LEA.HI R4, R0.reuse, R3.reuse, RZ, 0x2 ;  /* 0x0000000300047211 */ /* 0x0c0fe200078f10ff */
[----:B------:R-:W-:Y:S01]  /*1440*/  UMOV UR41, 0x400 ;  /* 0x0000040000297882 */ /* 0x000fe20000000000 */
[----:B------:R-:W-:Y:S01]  /*1450*/  LEA.HI R0, R0, R3, RZ, 0x5 ;  /* 0x0000000300007211 */ /* 0x000fe200078f28ff */
[----:B------:R-:W-:Y:S01]  /*1460*/  UISETP.LT.AND UP0, UPT, UR40, 0x1, UPT ;  /* 0x000000012800788c */ /* 0x000fe2000bf01270 */
[----:B------:R-:W-:Y:S01]  /*1470*/  R2UR UR42, R14 ;  /* 0x000000000e2a72ca */ /* 0x000fe200000e0000 */
[----:B------:R-:W-:Y:S01]  /*1480*/  ULDC UR5, c[0x0][0x284] ;  /* 0x0000a10000057ab9 */ /* 0x000fe20000000800 */
[--C-:B------:R-:W-:Y:S01]  /*1490*/  SHF.R.S32.HI R156, RZ, 0x2, R4.reuse ;  /* 0x00000002ff9c7819 */ /* 0x100fe20000011404 */
[----:B------:R-:W-:Y:S01]  /*14a0*/  USEL UR43, UR40, 0x1, UP0 ;  /* 0x00000001282b7887 */ /* 0x000fe20008000000 */
[----:B------:R-:W-:Y:S01]  /*14b0*/  SHF.R.S32.HI R5, RZ, 0x1f, R4 ;  /* 0x0000001fff057819 */ /* 0x000fe20000011404 */
[----:B------:R-:W-:Y:S01]  /*14c0*/  USHF.L.U32 UR44, UR40, 0x1, URZ ;  /* 0x00000001282c7899 */ /* 0x000fe2000800063f */
[----:B------:R-:W-:Y:S01]  /*14d0*/  LOP3.LUT R158, R4, 0xfffffffc, RZ, 0xc0, !PT ;  /* 0xfffffffc049e7812 */ /* 0x000fe200078ec0ff */
[----:B------:R-:W-:Y:S01]  /*14e0*/  UIADD3 UR43, -UR43, UR40, URZ ;  /* 0x000000282b2b7290 */ /* 0x000fe2000fffe13f */
[----:B------:R-:W-:-:S02]  /*14f0*/  LEA.HI R5, R5, R156, RZ, 0x3 ;  /* 0x0000009c05057211 */ /* 0x000fc400078f18ff */
[----:B------:R-:W-:Y:S01]  /*1500*/  ISETP.NE.AND P0, PT, R14, RZ, PT ;  /* 0x000000ff0e00720c */ /* 0x000fe20003f05270 */
[----:B------:R-:W-:Y:S01]  /*1510*/  IMAD.IADD R158, R3, 0x1, -R158 ;  /* 0x00000001039e7824 */ /* 0x000fe200078e0a9e */
[----:B------:R-:W-:Y:S01]  /*1520*/  LOP3.LUT R5, R5, 0xfffffff8, RZ, 0xc0, !PT ;  /* 0xfffffff805057812 */ /* 0x000fe200078ec0ff */
[----:B------:R-:W-:Y:S01]  /*1530*/  USHF.L.U32 UR42, UR42, 0x3, URZ ;  /* 0x000000032a2a7899 */ /* 0x000fe2000800063f */
[----:B------:R-:W-:-:S03]  /*1540*/  SEL R165, RZ, 0x1, P0 ;  /* 0x00000001ffa57807 */ /* 0x000fc60000000000 */
[----:B------:R-:W-:Y:S01]  /*1550*/  IMAD.IADD R156, R156, 0x1, -R5 ;  /* 0x000000019c9c7824 */ /* 0x000fe200078e0a05 */
[----:B-1----:R-:W-:Y:S01]  /*1560*/  ULEA UR41, UR4, UR41, 0x18 ;  /* 0x0000002904297291 */ /* 0x002fe2000f8ec03f */
[----:B------:R-:W-:Y:S01]  /*1570*/  SHF.R.S32.HI R5, RZ, 0x5, R0 ;  /* 0x00000005ff057819 */ /* 0x000fe20000011400 */
[----:B------:R-:W-:Y:S02]  /*1580*/  IMAD.U32 R160, RZ, RZ, UR42 ;  /* 0x0000002affa07e24 */ /* 0x000fe4000f8e00ff */
[----:B------:R-:W-:Y:S01]  /*1590*/  UIADD3 UR45, UR41, 0x60, URZ ;  /* 0x00000060292d7890 */ /* 0x000fe2000fffe03f */
[--C-:B------:R-:W-:Y:S01]  /*15a0*/  SHF.R.S32.HI R157, RZ, 0x1f, R156.reuse ;  /* 0x0000001fff9d7819 */ /* 0x100fe2000001149c */
[C-C-:B------:R-:W-:Y:S01]  /*15b0*/  IMAD R163, R5.reuse, -0x10, -R156.reuse ;  /* 0xfffffff005a37824 */ /* 0x140fe200078e0a9c */
[C---:B------:R-:W-:Y:S02]  /*15c0*/  LOP3.LUT R162, R160.reuse, 0x8, RZ, 0xc0, !PT ;  /* 0x00000008a0a27812 */ /* 0x040fe400078ec0ff */
[----:B------:R-:W-:Y:S01]  /*15d0*/  LOP3.LUT R160, R160, 0x8, RZ, 0xc, !PT ;  /* 0x00000008a0a07812 */ /* 0x000fe200078e0cff */
[----:B------:R-:W-:Y:S01]  /*15e0*/  IMAD.U32 R161, RZ, RZ, UR45 ;  /* 0x0000002dffa17e24 */ /* 0x000fe2000f8e00ff */
[----:B------:R-:W-:Y:S01]  /*15f0*/  LOP3.LUT R162, R162, 0x18, RZ, 0x3c, !PT ;  /* 0x00000018a2a27812 */ /* 0x000fe200078e3cff */
[----:B------:R-:W-:-:S04]  /*1600*/  IMAD.WIDE R156, R5, 0x10, R156 ;  /* 0x00000010059c7825 */ /* 0x000fc800078e029c */
[----:B------:R-:W-:Y:S02]  /*1610*/  VIADD R159, R161, UR42 ;  /* 0x0000002aa19f7c36 */ /* 0x000fe40008000000 */
[----:B------:R-:W-:-:S07]  /*1620*/  VIADD R163, R163, UR5 ;  /* 0x00000005a3a37c36 */ /* 0x000fce0008000000 */
.L_x_298:
[----:B------:R-:W-:Y:S01]  /*1630*/  SHF.L.U32 R0, R165, 0x1f, RZ ;  /* 0x0000001fa5007819 */ /* 0x000fe200000006ff */
[----:B------:R-:W-:Y:S02]  /*1640*/  ULDC UR4, c[0x0][0x28c] ;  /* 0x0000a30000047ab9 */ /* 0x000fe40000000800 */
[----:B------:R-:W-:Y:S01]  /*1650*/  ISETP.LT.AND P1, PT, RZ, UR4, PT ;  /* 0x00000004ff007c0c */ /* 0x000fe2000bf21270 */
[----:B------:R-:W1:Y:S02]  /*1660*/  SYNCS.PHASECHK.TRANS64.TRYWAIT P0, [R161+UR42], R0 ;  /* 0x00000000a10075a7 */ /* 0x000e64000800016a */
[----:B-1-34-:R-:W-:Y:S10]  /*1670*/  @!P0 BRA `(.L_x_19) ;  /* 0x0000008400248947 */ /* 0x01aff40003800000 */
.L_x_321:
[----:B------:R-:W-:Y:S05]  /*1680*/  @P1 BRA `(.L_x_20) ;  /* 0x0000000000401947 */ /* 0x000fea0003800000 */
[----:B-1----:R-:W-:Y:S01]  /*1690*/  MOV R0, 0x0 ;  /* 0x0000000000007802 */ /* 0x002fe20000000f00 */
[----:B------:R-:W-:Y:S01]  /*16a0*/  ULDC.64 UR4, c[0x4][0x68] ;  /* 0x01001a0000047ab9 */ /* 0x000fe20000000a00 */
[----:B------:R-:W-:Y:S01]  /*16b0*/  ULDC.64 UR6, c[0x4][0x8] ;  /* 0x0100020000067ab9 */ /* 0x000fe20000000a00 */
[----:B------:R-:W-:Y:S01]  /*16c0*/  IMAD.U32 R4, RZ, RZ, UR4 ;  /* 0x00000004ff047e24 */ /* 0x000fe2000f8e00ff */
[----:B------:R1:W2:Y:S01]  /*16d0*/  LDC.64 R14, c[0x4][R0] ;  /* 0x01000000000e7b82 */ /* 0x0002a20000000a00 */
[----:B------:R-:W-:Y:S01]  /*16e0*/  IMAD.U32 R5, RZ, RZ, UR5 ;  /* 0x00000005ff057e24 */ /* 0x000fe2000f8e00ff */
[----:B------:R-:W-:Y:S01]  /*16f0*/  ULDC.64 UR4, c[0x4][0x70] ;  /* 0x01001c0000047ab9 */ /* 0x000fe20000000a00 */
[----:B------:R-:W-:Y:S02]  /*1700*/  IMAD.U32 R10, RZ, RZ, UR6 ;  /* 0x00000006ff0a7e24 */ /* 0x000fe4000f8e00ff */
[----:B------:R-:W-:Y:S02]  /*1710*/  IMAD.U32 R6, RZ, RZ, UR4 ;  /* 0x00000004ff067e24 */ /* 0x000fe4000f8e00ff */
[----:B------:R-:W-:-:S02]  /*1720*/  IMAD.U32 R7, RZ, RZ, UR5 ;  /* 0x00000005ff077e24 */ /* 0x000fc4000f8e00ff */
[----:B------:R-:W-:Y:S02]  /*1730*/  IMAD.U32 R11, RZ, RZ, UR7 ;  /* 0x00000007ff0b7e24 */ /* 0x000fe4000f8e00ff */
[----:B------:R-:W-:Y:S02]  /*1740*/  IMAD.MOV.U32 R8, RZ, RZ, 0x1e1 ;  /* 0x000001e1ff087424 */ /* 0x000fe400078e00ff */
[----:B0-----:R-:W-:Y:S02]  /*1750*/  IMAD.MOV.U32 R12, RZ, RZ, 0x1 ;  /* 0x00000001ff0c7424 */ /* 0x001fe400078e00ff */
[----:B-1----:R-:W-:-:S07]  /*1760*/  IMAD.MOV.U32 R13, RZ, RZ, RZ ;  /* 0x000000ffff0d7224 */ /* 0x002fce00078e00ff */
[----:B------:R-:W-:-:S07]  /*1770*/  LEPC R20, `(.L_x_20) ;  /* 0x000000001014794e */ /* 0x000fce0000000000 */
[----:B--2--5:R-:W-:Y:S05]  /*1780*/  CALL.ABS.NOINC R14 ;  /* 0x000000000e007343 */ /* 0x024fea0003c00000 */
.L_x_20:
[----:B-1----:R-:W-:-:S04]  /*1790*/  LOP3.LUT R0, R16, 0x1, RZ, 0xfc, !PT ;  /* 0x0000000110007812 */ /* 0x002fc800078efcff */
[----:B------:R-:W-:-:S13]  /*17a0*/  ISETP.NE.AND P0, PT, R0, 0x3, PT ;  /* 0x000000030000780c */ /* 0x000fda0003f05270 */
[----:B------:R-:W-:Y:S05]  /*17b0*/  @!P0 BRA `(.L_x_21) ;  /* 0x0000000000048947 */ /* 0x000fea0003800000 */
[----:B------:R-:W-:Y:S01]  /*17c0*/  BPT.TRAP 0x1 ;  /* 0x000000040000795c */ /* 0x000fe20000300000 */
.L_x_21:
[----:B------:R-:W-:Y:S02]  /*17d0*/  IMAD.U32 R3, RZ, RZ, UR39 ;  /* 0x00000027ff037e24 */ /* 0x000fe4000f8e00ff */
[----:B------:R-:W-:-:S03]  /*17e0*/  IMAD.U32 R0, RZ, RZ, UR38 ;  /* 0x00000026ff007e24 */ /* 0x000fc6000f8e00ff */
[----:B------:R-:W-:Y:S02]  /*17f0*/  LEA R3, R3, UR41, 0x3 ;  /* 0x0000002903037c11 */ /* 0x000fe4000f8e18ff */
[----:B------:R-:W-:-:S04]  /*1800*/  SHF.L.U32 R0, R0, 0x1f, RZ ;  /* 0x0000001f00007819 */ /* 0x000fc800000006ff */
[----:B------:R1:W2:Y:S01]  /*1810*/  SYNCS.PHASECHK.TRANS64.TRYWAIT P1, [R3+URZ], R0 ;  /* 0x00000000030075a7 */ /* 0x0002a2000802017f */
[----:B------:R-:W-:Y:S05]  /*1820*/  @!P0 BRA `(.L_x_22) ;  /* 0x0000000000048947 */ /* 0x000fea0003800000 */
[----:B------:R-:W-:Y:S01]  /*1830*/  BPT.TRAP 0x1 ;  /* 0x000000040000795c */ /* 0x000fe20000300000 */
.L_x_22:
[----:B------:R-:W-:-:S05]  /*1840*/  IMAD.U32 R4, RZ, RZ, UR43 ;  /* 0x0000002bff047e24 */ /* 0x000fca000f8e00ff */
[----:B------:R-:W-:Y:S01]  /*1850*/  ISETP.GE.AND P2, PT, R4, 0x1, PT ;  /* 0x000000010400780c */ /* 0x000fe20003f46270 */
[----:B--2---:R-:W-:-:S12]  /*1860*/  @P1 BRA `(.L_x_23) ;  /* 0x0000000000081947 */ /* 0x004fd80003800000 */
[----:B------:R-:W2:Y:S02]  /*1870*/  SYNCS.PHASECHK.TRANS64.TRYWAIT P1, [R3+URZ], R0 ;  /* 0x00000000030075a7 */ /* 0x000ea4000802017f */
[----:B--2---:R-:W-:Y:S05]  /*1880*/  @!P1 BRA `(.L_x_24) ;  /* 0x0000008000b49947 */ /* 0x004fea0003800000 */
.L_x_23:
[----:B------:R-:W-:Y:S05]  /*1890*/  WARPSYNC.ALL ;  /* 0x0000000000007948 */ /* 0x000fea0003800000 */
[----:B------:R-:W-:Y:S01]  /*18a0*/  UIADD3 UR4, UR41, 0x180, URZ ;  /* 0x0000018029047890 */ /* 0x000fe2000fffe03f */
[----:B------:R-:W-:Y:S01]  /*18b0*/  WARPGROUP.ARRIVE ;  /* 0x00000000000079c5 */ /* 0x000fe20000000000 */
[----:B------:R-:W-:Y:S02]  /*18c0*/  UIADD3 UR5, UR41, 0x5180, URZ ;  /* 0x0000518029057890 */ /* 0x000fe4000fffe03f */
[----:B------:R-:W-:Y:S02]  /*18d0*/  USHF.R.U32.HI UR4, URZ, 0x4, UR4 ;  /* 0x000000043f047899 */ /* 0x000fe40008011604 */
[----:B------:R-:W-:-:S02]  /*18e0*/  USHF.R.U32.HI UR5, URZ, 0x4, UR5 ;  /* 0x000000043f057899 */ /* 0x000fc40008011605 */
[----:B------:R-:W-:Y:S02]  /*18f0*/  ULOP3.LUT UR4, UR4, 0x3fff, URZ, 0xc0, !UPT ;  /* 0x00003fff04047892 */ /* 0x000fe4000f8ec03f */
[----:B------:R-:W-:Y:S02]  /*1900*/  ULOP3.LUT UR5, UR5, 0x3fff, URZ, 0xc0, !UPT ;  /* 0x00003fff05057892 */ /* 0x000fe4000f8ec03f */
[----:B------:R-:W-:Y:S02]  /*1910*/  ULOP3.LUT UR10, UR4, 0x10000, URZ, 0xfc, !UPT ;  /* 0x00010000040a7892 */ /* 0x000fe4000f8efc3f */
[----:B------:R-:W-:Y:S02]  /*1920*/  ULOP3.LUT UR9, UR5, 0x10000, URZ, 0xfc, !UPT ;  /* 0x0001000005097892 */ /* 0x000fe4000f8efc3f */
[----:B------:R-:W-:Y:S02]  /*1930*/  ULEA UR4, UR39, UR10, 0x8 ;  /* 0x0000000a27047291 */ /* 0x000fe4000f8e403f */
[----:B------:R-:W-:Y:S01]  /*1940*/  ULEA UR6, UR39, UR9, 0xa ;  /* 0x0000000927067291 */ /* 0x000fe2000f8e503f */
[----:B------:R-:W-:Y:S01]  /*1950*/  UMOV UR5, 0x80000020 ;  /* 0x8000002000057882 */ /* 0x000fe20000000000 */
[----:B------:R-:W-:-:S07]  /*1960*/  UMOV UR7, 0x80000020 ;  /* 0x8000002000077882 */ /* 0x000fce0000000000 */
[----:B------:R-:W-:Y:S01]  /*1970*/  IGMMA.64x256x32.S8.S8 R24, gdesc[UR4], RZ, !UPT, gsb0 ;  /* 0x06600000041879f1 */ /* 0x000fe2000c0410ff */
[----:B------:R-:W-:Y:S02]  /*1980*/  UIADD3 UR4, UR4, 0x2, URZ ;  /* 0x0000000204047890 */ /* 0x000fe4000fffe03f */
[----:B------:R-:W-:Y:S01]  /*1990*/  UIADD3 UR6, UR6, 0x2, URZ ;  /* 0x0000000206067890 */ /* 0x000fe2000fffe03f */
[----:B------:R-:W-:Y:S01]  /*19a0*/  UMOV UR5, 0x80000020 ;  /* 0x8000002000057882 */ /* 0x000fe20000000000 */
[----:B------:R-:W-:Y:S01]  /*19b0*/  UMOV UR7, 0x80000020 ;  /* 0x8000002000077882 */ /* 0x000fe20000000000 */
[----:B------:R-:W-:Y:S02]  /*19c0*/  WARPGROUP.DEPBAR.LE gsb0, 0x0 ;  /* 0x00008000000079c5 */ /* 0x000fe40000010000 */
[----:B------:R-:W-:-:S06]  /*19d0*/  WARPGROUP.ARRIVE ;  /* 0x00000000000079c5 */ /* 0x000fcc0000000000 */
[----:B------:R-:W-:Y:S03]  /*19e0*/  IGMMA.64x256x32.S8.S8 R24, gdesc[UR4], R24, gsb0 ;  /* 0x06600000041879f1 */ /* 0x000fe60008041018 */
[----:B------:R-:W-:Y:S02]  /*19f0*/  WARPGROUP.DEPBAR.LE gsb0, 0x0 ;  /* 0x00008000000079c5 */ /* 0x000fe40000010000 */
[----:B------:R-:W-:Y:S05]  /*1a00*/  @!P2 BRA `(.L_x_25) ;  /* 0x0000000000d4a947 */ /* 0x000fea0003800000 */
[----:B------:R-:W-:Y:S01]  /*1a10*/  UIADD3 UR4, UR39, 0x1, URZ ;  /* 0x0000000127047890 */ /* 0x000fe2000fffe03f */
[----:B-12---:R-:W-:Y:S02]  /*1a20*/  IMAD.U32 R0, RZ, RZ, UR43 ;  /* 0x0000002bff007e24 */ /* 0x006fe4000f8e00ff */
[----:B------:R-:W-:Y:S01]  /*1a30*/  IMAD.U32 R3, RZ, RZ, UR39 ;  /* 0x00000027ff037e24 */ /* 0x000fe2000f8e00ff */
[----:B------:R-:W-:-:S04]  /*1a40*/  UISETP.NE.AND UP0, UPT, UR4, 0x5, UPT ;  /* 0x000000050400788c */ /* 0x000fc8000bf05270 */
[----:B------:R-:W-:Y:S02]  /*1a50*/  USEL UR5, URZ, 0x1, UP0 ;  /* 0x000000013f057887 */ /* 0x000fe40008000000 */
[----:B------:R-:W-:Y:S02]  /*1a60*/  USEL UR8, UR4, URZ, UP0 ;  /* 0x0000003f04087287 */ /* 0x000fe40008000000 */
[----:B------:R-:W-:-:S06]  /*1a70*/  ULOP3.LUT UR5, UR38, UR5, URZ, 0x3c, !UPT ;  /* 0x0000000526057292 */ /* 0x000fcc000f8e3c3f */
[----:B------:R-:W-:-:S07]  /*1a80*/  IMAD.U32 R6, RZ, RZ, UR5 ;  /* 0x00000005ff067e24 */ /* 0x000fce000f8e00ff */
.L_x_32:
[----:B------:R-:W-:Y:S05]  /*1a90*/  @!P0 BRA `(.L_x_26) ;  /* 0x0000000000048947 */ /* 0x000fea0003800000 */
[----:B------:R-:W-:Y:S01]  /*1aa0*/  BPT.TRAP 0x1 ;  /* 0x000000040000795c */ /* 0x000fe20000300000 */
.L_x_26:
[----:B------:R-:W-:Y:S01]  /*1ab0*/  ULEA UR4, UR8, UR41, 0x3 ;  /* 0x0000002908047291 */ /* 0x000fe2000f8e183f */
[----:B------:R-:W-:-:S08]  /*1ac0*/  SHF.L.U32 R4, R6, 0x1f, RZ ;  /* 0x0000001f06047819 */ /* 0x000fd000000006ff */
[----:B------:R1:W2:Y:S01]  /*1ad0*/  SYNCS.PHASECHK.TRANS64.TRYWAIT P1, [UR4], R4 ;  /* 0x00000004ff0075a7 */ /* 0x0002a20008020144 */
[----:B------:R-:W-:Y:S05]  /*1ae0*/  @!P0 BRA `(.L_x_27) ;  /* 0x0000000000048947 */ /* 0x000fea0003800000 */
[----:B------:R-:W-:Y:S01]  /*1af0*/  BPT.TRAP 0x1 ;  /* 0x000000040000795c */ /* 0x000fe20000300000 */
.L_x_27:
[----:B--2---:R-:W-:Y:S05]  /*1b00*/  @P1 BRA `(.L_x_28) ;  /* 0x0000000000081947 */ /* 0x004fea0003800000 */
[----:B------:R-:W2:Y:S02]  /*1b10*/  SYNCS.PHASECHK.TRANS64.TRYWAIT P1, [UR4], R4 ;  /* 0x00000004ff0075a7 */ /* 0x000ea40008020144 */
[----:B--2---:R-:W-:Y:S05]  /*1b20*/  @!P1 BRA `(.L_x_29) ;  /* 0x0000008000209947 */ /* 0x004fea0003800000 */
.L_x_28:
[----:B------:R-:W-:Y:S01]  /*1b30*/  ULEA UR4, UR8, UR10, 0x8 ;  /* 0x0000000a08047291 */ /* 0x000fe2000f8e403f */
[----:B------:R-:W-:Y:S01]  /*1b40*/  WARPGROUP.ARRIVE ;  /* 0x00000000000079c5 */ /* 0x000fe20000000000 */
[----:B------:R-:W-:Y:S01]  /*1b50*/  ULEA UR6, UR8, UR9, 0xa ;  /* 0x0000000908067291 */ /* 0x000fe2000f8e503f */
[----:B------:R-:W-:Y:S01]  /*1b60*/  UMOV UR5, 0x80000020 ;  /* 0x8000002000057882 */ /* 0x000fe20000000000 */
[----:B------:R-:W-:-:S07]  /*1b70*/  UMOV UR7, 0x80000020 ;  /* 0x8000002000077882 */ /* 0x000fce0000000000 */
[----:B------:R-:W-:Y:S01]  /*1b80*/  IGMMA.64x256x32.S8.S8 R24, gdesc[UR4], R24, gsb0 ;  /* 0x06600000041879f1 */ /* 0x000fe20008041018 */
        /* <DEDUP_REMOVED lines=9> */
[----:B------:R-:W-:Y:S01]  /*1c20*/  BPT.TRAP 0x1 ;  /* 0x000000040000795c */ /* 0x000fe20000300000 */
.L_x_30:
[----:B------:R-:W-:-:S13]  /*1c30*/  ISETP.NE.AND P1, PT, R155, RZ, PT ;  /* 0x000000ff9b00720c */ /* 0x000fda0003f25270 */
[----:B-12---:R-:W-:-:S05]  /*1c40*/  @P1 LEA R4, R3, UR41, 0x3 ;  /* 0x0000002903041c11 */ /* 0x006fca000f8e18ff */
[----:B------:R-:W-:-:S05]  /*1c50*/  @P1 VIADD R5, R4, 0x28 ;  /* 0x0000002804051836 */ /* 0x000fca0000000000 */
[----:B------:R-:W-:-:S04]  /*1c60*/  @P1 PRMT R5, R154, 0x654, R5 ;  /* 0x000006549a051816 */ /* 0x000fc80000000005 */
[----:B------:R1:W-:Y:S01]  /*1c70*/  @P1 SYNCS.ARRIVE.TRANS64.RED.A1T0 RZ, [R5+URZ], RZ ;  /* 0x000000ff05ff19a7 */ /* 0x0003e2000810043f */
[----:B------:R-:W-:-:S13]  /*1c80*/  ISETP.GT.U32.AND P1, PT, R16, 0x1, PT ;  /* 0x000000011000780c */ /* 0x000fda0003f24070 */
[----:B-1----:R-:W-:Y:S05]  /*1c90*/  @P1 BRA `(.L_x_31) ;  /* 0x0000000000041947 */ /* 0x002fea0003800000 */
[----:B------:R-:W-:Y:S01]  /*1ca0*/  BPT.TRAP 0x1 ;  /* 0x000000040000795c */ /* 0x000fe20000300000 */
.L_x_31:
[----:B------:R-:W-:Y:S01]  /*1cb0*/  UIADD3 UR8, UR8, 0x1, URZ ;  /* 0x0000000108087890 */ /* 0x000fe2000fffe03f */
[C---:B------:R-:W-:Y:S01]  /*1cc0*/  ISETP.GT.AND P2, PT, R0.reuse, 0x1, PT ;  /* 0x000000010000780c */ /* 0x040fe20003f44270 */
[----:B------:R-:W-:Y:S02]  /*1cd0*/  VIADD R3, R3, 0x1 ;  /* 0x0000000103037836 */ /* 0x000fe40000000000 */
[----:B------:R-:W-:Y:S01]  /*1ce0*/  UISETP.NE.AND UP0, UPT, UR8, 0x5, UPT ;  /* 0x000000050800788c */ /* 0x000fe2000bf05270 */
[----:B------:R-:W-:Y:S02]  /*1cf0*/  VIADD R0, R0, 0xffffffff ;  /* 0xffffffff00007836 */ /* 0x000fe40000000000 */
[C---:B------:R-:W-:Y:S01]  /*1d00*/  ISETP.NE.AND P1, PT, R3.reuse, 0x5, PT ;  /* 0x000000050300780c */ /* 0x040fe20003f25270 */
[----:B------:R-:W-:Y:S02]  /*1d10*/  USEL UR4, URZ, 0x1, UP0 ;  /* 0x000000013f047887 */ /* 0x000fe40008000000 */
[----:B------:R-:W-:Y:S01]  /*1d20*/  USEL UR8, UR8, URZ, UP0 ;  /* 0x0000003f08087287 */ /* 0x000fe20008000000 */
[----:B------:R-:W-:-:S03]  /*1d30*/  SEL R3, R3, RZ, P1 ;  /* 0x000000ff03037207 */ /* 0x000fc60000800000 */
[----:B------:R-:W-:Y:S01]  /*1d40*/  LOP3.LUT R6, R6, UR4, RZ, 0x3c, !PT ;  /* 0x0000000406067c12 */ /* 0x000fe2000f8e3cff */
[----:B------:R-:W-:Y:S07]  /*1d50*/  @P2 BRA `(.L_x_32) ;  /* 0xfffffffc004c2947 */ /* 0x000fee000383ffff */
.L_x_25:
[----:B-12---:R-:W1:Y:S01]  /*1d60*/  LDC R0, c[0x0][0x28c] ;  /* 0x0000a300ff007b82 */ /* 0x006e620000000800 */
[----:B------:R2:W-:Y:S01]  /*1d70*/  SYNCS.ARRIVE.TRANS64.A1T0 RZ, [R160+UR45], RZ ;  /* 0x000000ffa0ff79a7 */ /* 0x0005e2000810002d */
[----:B-1----:R-:W-:-:S13]  /*1d80*/  ISETP.GE.AND P1, PT, R0, 0x1, PT ;  /* 0x000000010000780c */ /* 0x002fda0003f26270 */
[----:B--2---:R-:W-:Y:S05]  /*1d90*/  @!P1 BRA `(.L_x_33) ;  /* 0x0000000000449947 */ /* 0x004fea0003800000 */
[----:B------:R-:W-:Y:S05]  /*1da0*/  @!P0 BRA `(.L_x_34) ;  /* 0x0000000000048947 */ /* 0x000fea0003800000 */
[----:B------:R-:W-:Y:S01]  /*1db0*/  BPT.TRAP 0x1 ;  /* 0x000000040000795c */ /* 0x000fe20000300000 */
.L_x_34:
[----:B------:R-:W-:-:S13]  /*1dc0*/  ISETP.NE.AND P0, PT, R155, RZ, PT ;  /* 0x000000ff9b00720c */ /* 0x000fda0003f05270 */
[----:B------:R-:W-:-:S05]  /*1dd0*/  VOTEU.ANY UP0, P0 ;  /* 0x00000000003f7886 */ /* 0x000fca0000000100 */
[----:B------:R-:W-:-:S06]  /*1de0*/  @UP0 UIADD3 UR4, UR43, UR39, URZ ;  /* 0x000000272b040290 */ /* 0x000fcc000fffe03f */
[----:B------:R-:W-:Y:S02]  /*1df0*/  IMAD.U32 R4, RZ, RZ, UR4 ;  /* 0x00000004ff047e24 */ /* 0x000fe4000f8e00ff */
[----:B------:R-:W-:Y:S02]  /*1e00*/  IMAD.U32 R3, RZ, RZ, UR4 ;  /* 0x00000004ff037e24 */ /* 0x000fe4000f8e00ff */
[----:B------:R-:W-:-:S05]  /*1e10*/  @P0 IMAD.WIDE.U32 R4, R4, -0x33333333, RZ ;  /* 0xcccccccd04040825 */ /* 0x000fca00078e00ff */
[----:B------:R-:W-:-:S05]  /*1e20*/  @P0 SHF.R.U32.HI R0, RZ, 0x2, R5 ;  /* 0x00000002ff000819 */ /* 0x000fca0000011605 */
[----:B------:R-:W-:-:S05]  /*1e30*/  @P0 IMAD R0, R0, -0x5, R3 ;  /* 0xfffffffb00000824 */ /* 0x000fca00078e0203 */
[----:B------:R-:W-:-:S05]  /*1e40*/  @P0 LEA R0, R0, UR41, 0x3 ;  /* 0x0000002900000c11 */ /* 0x000fca000f8e18ff */
[----:B------:R-:W-:-:S05]  /*1e50*/  @P0 VIADD R3, R0, 0x28 ;  /* 0x0000002800030836 */ /* 0x000fca0000000000 */
[----:B------:R-:W-:-:S04]  /*1e60*/  @P0 PRMT R3, R154, 0x654, R3 ;  /* 0x000006549a030816 */ /* 0x000fc80000000003 */
[----:B------:R1:W-:Y:S01]  /*1e70*/  @P0 SYNCS.ARRIVE.TRANS64.RED.A1T0 RZ, [R3+URZ], RZ ;  /* 0x000000ff03ff09a7 */ /* 0x0003e2000810043f */
[----:B------:R-:W-:-:S13]  /*1e80*/  ISETP.GT.U32.AND P0, PT, R16, 0x1, PT ;  /* 0x000000011000780c */ /* 0x000fda0003f04070 */
[----:B-1----:R-:W-:Y:S05]  /*1e90*/  @P0 BRA `(.L_x_33) ;  /* 0x0000000000040947 */ /* 0x002fea0003800000 */
[----:B------:R-:W-:Y:S01]  /*1ea0*/  BPT.TRAP 0x1 ;  /* 0x000000040000795c */ /* 0x000fe20000300000 */
.L_x_33:
[----:B------:R-:W-:Y:S01]  /*1eb0*/  SHF.L.U32 R0, R165, 0x1f, RZ ;  /* 0x0000001fa5007819 */ /* 0x000fe200000006ff */
[----:B------:R-:W-:Y:S01]  /*1ec0*/  UIADD3 UR39, UR44, UR39, URZ ;  /* 0x000000272c277290 */ /* 0x000fe2000fffe03f */
[----:B------:R-:W1:Y:S01]  /*1ed0*/  LDC R7, c[0x0][0x288] ;  /* 0x0000a200ff077b82 */ /* 0x000e620000000800 */
[----:B------:R-:W-:Y:S01]  /*1ee0*/  UISETP.GE.U32.AND UP1, UPT, UR44, 0x5, UPT ;  /* 0x000000052c00788c */ /* 0x000fe2000bf26070 */
[----:B------:R-:W-:Y:S01]  /*1ef0*/  IMAD.SHL.U32 R8, R158, 0x2, RZ ;  /* 0x000000029e087824 */ /* 0x000fe200078e00ff */
[----:B------:R-:W-:Y:S02]  /*1f00*/  UISETP.GT.U32.AND UP0, UPT, UR39, 0x4, UPT ;  /* 0x000000042700788c */ /* 0x000fe4000bf04070 */
[----:B------:R-:W-:Y:S02]  /*1f10*/  UIMAD.WIDE.U32 UR4, UR39, -0x33333333, URZ ;  /* 0xcccccccd270478a5 */ /* 0x000fe4000f8e003f */
[----:B------:R-:W-:Y:S01]  /*1f20*/  UISETP.LT.U32.AND UP0, UPT, UR44, 0x5, UP0 ;  /* 0x000000052c00788c */ /* 0x000fe20008701070 */
[----:B------:R-:W2:Y:S01]  /*1f30*/  SYNCS.PHASECHK.TRANS64.TRYWAIT P0, [R161+UR42+0x10], R0 ;  /* 0x00001000a10075a7 */ /* 0x000ea2000800016a */
[----:B------:R-:W-:Y:S01]  /*1f40*/  USHF.R.U32.HI UR4, URZ, 0x2, UR5 ;  /* 0x000000023f047899 */ /* 0x000fe20008011605 */
[----:B------:R-:W-:Y:S01]  /*1f50*/  SHF.R.S32.HI R9, RZ, 0x1f, R8 ;  /* 0x0000001fff097819 */ /* 0x000fe20000011408 */
[----:B------:R-:W-:-:S02]  /*1f60*/  USEL UR6, URZ, 0x1, !UP0 ;  /* 0x000000013f067887 */ /* 0x000fc4000c000000 */
[----:B------:R-:W-:Y:S02]  /*1f70*/  UIMAD UR39, UR4, -0x5, UR39 ;  /* 0xfffffffb042778a4 */ /* 0x000fe4000f8e0227 */
[----:B------:R-:W-:-:S04]  /*1f80*/  ULOP3.LUT UR38, UR38, UR6, URZ, 0x3c, !UPT ;  /* 0x0000000626267292 */ /* 0x000fc8000f8e3c3f */
[----:B------:R-:W-:Y:S01]  /*1f90*/  @UP1 ULOP3.LUT UR38, UR38, 0x1, UR4, 0x78, !UPT ;  /* 0x0000000126261892 */ /* 0x000fe2000f8e7804 */
[----:B-12---:R-:W-:Y:S11]  /*1fa0*/  @!P0 BRA `(.L_x_35) ;  /* 0x0000007c00188947 */ /* 0x006ff60003800000 */
.L_x_322:
[----:B-1----:R-:W-:Y:S01]  /*1fb0*/  IMAD.SHL.U32 R0, R19, 0x40, RZ ;  /* 0x0000004013007824 */ /* 0x002fe200078e00ff */
[----:B------:R-:W-:Y:S01]  /*1fc0*/  ULDC UR6, c[0x0][0x284] ;  /* 0x0000a10000067ab9 */ /* 0x000fe20000000800 */
[----:B------:R-:W-:Y:S01]  /*1fd0*/  IMAD.SHL.U32 R22, R22, 0x100, RZ ;  /* 0x0000010016167824 */ /* 0x000fe200078e00ff */
[----:B------:R-:W-:Y:S01]  /*1fe0*/  SHF.R.S32.HI R15, RZ, 0x1f, R2 ;  /* 0x0000001fff0f7819 */ /* 0x000fe20000011402 */
[----:B------:R-:W-:Y:S01]  /*1ff0*/  ULDC.64 UR4, c[0x0][0x5d0] ;  /* 0x0001740000047ab9 */ /* 0x000fe20000000a00 */
[----:B------:R-:W-:Y:S01]  /*2000*/  ISETP.GE.AND P0, PT, R0, UR6, PT ;  /* 0x0000000600007c0c */ /* 0x000fe2000bf06270 */
[----:B------:R-:W-:Y:S01]  /*2010*/  IMAD.WIDE.U32 R4, R2, UR4, R8 ;  /* 0x0000000402047c25 */ /* 0x000fe2000f8e0008 */
[----:B------:R-:W-:Y:S02]  /*2020*/  SHF.R.S32.HI R14, RZ, 0x1f, R22 ;  /* 0x0000001fff0e7819 */ /* 0x000fe40000011416 */
[C---:B------:R-:W-:Y:S01]  /*2030*/  ISETP.GE.OR P0, PT, R22.reuse, R7, P0 ;  /* 0x000000071600720c */ /* 0x040fe20000706670 */
[----:B------:R-:W-:Y:S01]  /*2040*/  IMAD R3, R15, UR4, RZ ;  /* 0x000000040f037c24 */ /* 0x000fe2000f8e02ff */
[----:B------:R-:W-:-:S03]  /*2050*/  IADD3 R4, P1, R22, R4, RZ ;  /* 0x0000000416047210 */ /* 0x000fc60007f3e0ff */
[----:B------:R-:W-:-:S05]  /*2060*/  IMAD R3, R2, UR5, R3 ;  /* 0x0000000502037c24 */ /* 0x000fca000f8e0203 */
[----:B------:R-:W-:-:S03]  /*2070*/  IADD3.X R5, R14, R5, R3, P1, !PT ;  /* 0x000000050e057210 */ /* 0x000fc60000ffe403 */
[----:B------:R-:W-:Y:S05]  /*2080*/  @P0 BRA `(.L_x_36) ;  /* 0x0000006000b40947 */ /* 0x000fea0003800000 */
[----:B------:R-:W1:Y:S01]  /*2090*/  LDC.64 R10, c[0x0][0x5c8] ;  /* 0x00017200ff0a7b82 */ /* 0x000e620000000a00 */
[----:B0-----:R-:W-:Y:S01]  /*20a0*/  IMAD.WIDE R12, R19, 0x40, R156 ;  /* 0x00000040130c7825 */ /* 0x001fe200078e029c */
[----:B------:R-:W-:Y:S01]  /*20b0*/  ULDC.64 UR4, c[0x0][0x5c0] ;  /* 0x0001700000047ab9 */ /* 0x000fe20000000a00 */
[----:B------:R-:W-:Y:S02]  /*20c0*/  BSSY B0, `(.L_x_36) ;  /* 0x0000629000007945 */ /* 0x000fe40003800000 */
[----:B------:R-:W-:Y:S02]  /*20d0*/  IMAD.IADD R19, R163, 0x1, -R0 ;  /* 0x00000001a3137824 */ /* 0x000fe400078e0a00 */
[-C--:B-1----:R-:W-:Y:S02]  /*20e0*/  IMAD R3, R13, R10.reuse, RZ ;  /* 0x0000000a0d037224 */ /* 0x082fe400078e02ff */
[----:B------:R-:W-:-:S04]  /*20f0*/  IMAD.WIDE.U32 R4, R12, R10, R4 ;  /* 0x0000000a0c047225 */ /* 0x000fc800078e0004 */
[----:B------:R-:W-:Y:S01]  /*2100*/  IMAD R3, R12, R11, R3 ;  /* 0x0000000b0c037224 */ /* 0x000fe200078e0203 */
[----:B------:R-:W-:-:S03]  /*2110*/  IADD3 R4, P0, R4, UR4, RZ ;  /* 0x0000000404047c10 */ /* 0x000fc6000ff1e0ff */
[----:B------:R-:W-:Y:S01]  /*2120*/  IMAD.IADD R3, R5, 0x1, R3 ;  /* 0x0000000105037824 */ /* 0x000fe200078e0203 */
[----:B------:R-:W-:-:S04]  /*2130*/  LEA R6, P1, R10, R4, 0x3 ;  /* 0x000000040a067211 */ /* 0x000fc800078218ff */
[----:B------:R-:W-:Y:S01]  /*2140*/  IADD3.X R5, R3, UR5, RZ, P0, !PT ;  /* 0x0000000503057c10 */ /* 0x000fe200087fe4ff */
[----:B------:R-:W-:Y:S01]  /*2150*/  IMAD R3, R158, -0x2, R7 ;  /* 0xfffffffe9e037824 */ /* 0x000fe200078e0207 */
[----:B-----5:R-:W-:Y:S02]  /*2160*/  ISETP.NE.AND P0, PT, R152, RZ, PT ;  /* 0x000000ff9800720c */ /* 0x020fe40003f05270 */
[----:B------:R-:W-:Y:S01]  /*2170*/  LEA.HI.X R7, R10, R5, R11, 0x3, P1 ;  /* 0x000000050a077211 */ /* 0x000fe200008f1c0b */
[----:B------:R-:W-:-:S10]  /*2180*/  IMAD.IADD R0, R3, 0x1, -R22 ;  /* 0x0000000103007824 */ /* 0x000fd400078e0a16 */
[----:B------:R-:W-:Y:S05]  /*2190*/  @!P0 BRA `(.L_x_37) ;  /* 0x0000004800648947 */ /* 0x000fea0003800000 */
[----:B------:R-:W0:Y:S01]  /*21a0*/  LDC.64 R20, c[0x0][0x5b0] ;  /* 0x00016c00ff147b82 */ /* 0x000e220000000a00 */
[----:B------:R-:W-:Y:S01]  /*21b0*/  ULDC.64 UR4, c[0x0][0x5b8] ;  /* 0x00016e0000047ab9 */ /* 0x000fe20000000a00 */
[----:B------:R-:W-:Y:S01]  /*21c0*/  ISETP.GE.AND P1, PT, R19, 0x1, PT ;  /* 0x000000011300780c */ /* 0x000fe20003f26270 */
[----:B------:R-:W-:Y:S01]  /*21d0*/  IMAD.WIDE.U32 R8, R2, UR4, R8 ;  /* 0x0000000402087c25 */ /* 0x000fe2000f8e0008 */
[----:B------:R-:W-:Y:S02]  /*21e0*/  BSSY B1, `(.L_x_38) ;  /* 0x0000010000017945 */ /* 0x000fe40003800000 */
[----:B------:R-:W-:Y:S01]  /*21f0*/  ISETP.LT.OR P2, PT, R0, 0x1, !P1 ;  /* 0x000000010000780c */ /* 0x000fe20004f41670 */
[----:B------:R-:W-:Y:S01]  /*2200*/  IMAD R3, R15, UR4, RZ ;  /* 0x000000040f037c24 */ /* 0x000fe2000f8e02ff */
[----:B------:R-:W1:Y:S01]  /*2210*/  LDC.64 R166, c[0x0][0x5a8] ;  /* 0x00016a00ffa67b82 */ /* 0x000e620000000a00 */
[----:B------:R-:W-:Y:S02]  /*2220*/  IADD3 R8, P0, R22, R8, RZ ;  /* 0x0000000816087210 */ /* 0x000fe40007f1e0ff */
[----:B------:R-:W-:-:S05]  /*2230*/  IMAD R3, R2, UR5, R3 ;  /* 0x0000000502037c24 */ /* 0x000fca000f8e0203 */
[----:B------:R-:W-:Y:S01]  /*2240*/  IADD3.X R9, R14, R9, R3, P0, !PT ;  /* 0x000000090e097210 */ /* 0x000fe200007fe403 */
[-C--:B0-----:R-:W-:Y:S01]  /*2250*/  IMAD R10, R13, R20.reuse, RZ ;  /* 0x000000140d0a7224 */ /* 0x081fe200078e02ff */
[----:B------:R-:W-:Y:S01]  /*2260*/  SHF.L.U64.HI R11, R20, 0x3, R21 ;  /* 0x00000003140b7819 */ /* 0x000fe20000010215 */
[----:B------:R-:W-:-:S04]  /*2270*/  IMAD.WIDE.U32 R2, R12, R20, R8 ;  /* 0x000000140c027225 */ /* 0x000fc800078e0008 */
[----:B------:R-:W-:Y:S01]  /*2280*/  IMAD R15, R12, R21, R10 ;  /* 0x000000150c0f7224 */ /* 0x000fe200078e020a */
[----:B-1----:R-:W-:Y:S01]  /*2290*/  IADD3 R2, P0, R2, R166, RZ ;  /* 0x000000a602027210 */ /* 0x002fe20007f1e0ff */
[----:B------:R-:W-:-:S03]  /*22a0*/  IMAD.SHL.U32 R10, R20, 0x8, RZ ;  /* 0x00000008140a7824 */ /* 0x000fc600078e00ff */
[----:B------:R-:W-:Y:S01]  /*22b0*/  IADD3.X R3, R167, R3, R15, P0, !PT ;  /* 0x00000003a7037210 */ /* 0x000fe200007fe40f */
[----:B------:R-:W-:Y:S08]  /*22c0*/  @P2 BRA `(.L_x_39) ;  /* 0x0000000000042947 */ /* 0x000ff00003800000 */
[----:B------:R0:W5:Y:S02]  /*22d0*/  LDG.E.U8 R164, desc[UR36][R2.64] ;  /* 0x0000002402a47981 */ /* 0x000164000c1e1100 */
.L_x_39:
[----:B------:R-:W-:Y:S05]  /*22e0*/  BSYNC B1 ;  /* 0x0000000000017941 */ /* 0x000fea0003800000 */
.L_x_38:
[----:B-----5:R-:W-:Y:S01]  /*22f0*/  LOP3.LUT R13, R164, 0xffff, RZ, 0xc0, !PT ;  /* 0x0000ffffa40d7812 */ /* 0x020fe200078ec0ff */
[----:B------:R-:W-:Y:S01]  /*2300*/  IMAD.WIDE.U32 R10, R12, R20, R10 ;  /* 0x000000140c0a7225 */ /* 0x000fe200078e000a */
[----:B------:R-:W-:Y:S01]  /*2310*/  ISETP.GE.AND P0, PT, R19, 0x9, PT ;  /* 0x000000091300780c */ /* 0x000fe20003f06270 */
[----:B------:R-:W-:Y:S01]  /*2320*/  BSSY B1, `(.L_x_40) ;  /* 0x000000f000017945 */ /* 0x000fe20003800000 */
[----:B------:R-:W-:Y:S01]  /*2330*/  PRMT R13, R13, 0x8880, RZ ;  /* 0x000088800d0d7816 */ /* 0x000fe200000000ff */
[----:B------:R-:W-:Y:S01]  /*2340*/  IMAD.IADD R12, R15, 0x1, R11 ;  /* 0x000000010f0c7824 */ /* 0x000fe200078e020b */
[----:B------:R-:W-:-:S03]  /*2350*/  IADD3 R8, P3, P4, R8, R166, R10 ;  /* 0x000000a608087210 */ /* 0x000fc60007c7e00a */
[----:B------:R-:W-:Y:S01]  /*2360*/  IMAD.MOV.U32 R11, RZ, RZ, R13 ;  /* 0x000000ffff0b7224 */ /* 0x000fe200078e000d */
[----:B------:R-:W-:Y:S02]  /*2370*/  IADD3.X R9, R9, R167, R12, P3, P4 ;  /* 0x000000a709097210 */ /* 0x000fe40001fe840c */
[C---:B------:R-:W-:Y:S01]  /*2380*/  ISETP.LT.OR P3, PT, R0.reuse, 0x2, !P1 ;  /* 0x000000020000780c */ /* 0x040fe20004f61670 */
[----:B------:R-:W-:Y:S01]  /*2390*/  IMAD R10, R11, R152, RZ ;  /* 0x000000980b0a7224 */ /* 0x000fe200078e02ff */
[----:B------:R-:W-:-:S03]  /*23a0*/  ISETP.LT.OR P4, PT, R0, 0x1, !P0 ;  /* 0x000000010000780c */ /* 0x000fc60004781670 */
[----:B------:R-:W-:-:S05]  /*23b0*/  @!P2 IMAD R11, R24, R153, R10 ;  /* 0x00000099180ba224 */ /* 0x000fca00078e020a */
[----:B------:R1:W-:Y:S03]  /*23c0*/  @!P2 STG.E.U8 desc[UR36][R4.64], R11 ;  /* 0x0000000b0400a986 */ /* 0x0003e6000c101124 */
[----:B------:R-:W-:Y:S05]  /*23d0*/  @P3 BRA `(.L_x_41) ;  /* 0x00000000000c3947 */ /* 0x000fea0003800000 */
[----:B------:R-:W1:Y:S02]  /*23e0*/  LDG.E.U8 R164, desc[UR36][R2.64+0x1] ;  /* 0x0000012402a47981 */ /* 0x000e64000c1e1100 */
[----:B-1----:R-:W-:-:S05]  /*23f0*/  PRMT R11, R164, 0x8880, RZ ;  /* 0x00008880a40b7816 */ /* 0x002fca00000000ff */
[----:B------:R-:W-:-:S07]  /*2400*/  IMAD R10, R11, R152, RZ ;  /* 0x000000980b0a7224 */ /* 0x000fce00078e02ff */
.L_x_41:
[----:B------:R-:W-:Y:S05]  /*2410*/  BSYNC B1 ;  /* 0x0000000000017941 */ /* 0x000fea0003800000 */
.L_x_40:
[----:B------:R-:W-:Y:S01]  /*2420*/  @!P3 IMAD R25, R25, R153, R10 ;  /* 0x000000991919b224 */ /* 0x000fe200078e020a */
[----:B------:R-:W-:Y:S04]  /*2430*/  BSSY B1, `(.L_x_42) ;  /* 0x0000006000017945 */ /* 0x000fe80003800000 */
[----:B------:R2:W-:Y:S01]  /*2440*/  @!P3 STG.E.U8 desc[UR36][R4.64+0x1], R25 ;  /* 0x000001190400b986 */ /* 0x0005e2000c101124 */
[----:B------:R-:W-:Y:S05]  /*2450*/  @P4 BRA `(.L_x_43) ;  /* 0x00000000000c4947 */ /* 0x000fea0003800000 */
[----:B------:R-:W1:Y:S02]  /*2460*/  LDG.E.U8 R164, desc[UR36][R8.64] ;  /* 0x0000002408a47981 */ /* 0x000e64000c1e1100 */
[----:B-1----:R-:W-:-:S05]  /*2470*/  PRMT R11, R164, 0x8880, RZ ;  /* 0x00008880a40b7816 */ /* 0x002fca00000000ff */
[----:B------:R-:W-:-:S07]  /*2480*/  IMAD R10, R11, R152, RZ ;  /* 0x000000980b0a7224 */ /* 0x000fce00078e02ff */
.L_x_43:
[----:B------:R-:W-:Y:S05]  /*2490*/  BSYNC B1 ;  /* 0x0000000000017941 */ /* 0x000fea0003800000 */
.L_x_42:
[----:B------:R-:W-:Y:S01]  /*24a0*/  ISETP.LT.OR P2, PT, R0, 0x2, !P0 ;  /* 0x000000020000780c */ /* 0x000fe20004741670 */
[----:B-1----:R-:W-:Y:S01]  /*24b0*/  @!P4 IMAD R11, R26, R153, R10 ;  /* 0x000000991a0bc224 */ /* 0x002fe200078e020a */
[----:B------:R-:W-:Y:S01]  /*24c0*/  BSSY B1, `(.L_x_44) ;  /* 0x0000008000017945 */ /* 0x000fe20003800000 */
[----:B------:R-:W-:-:S03]  /*24d0*/  ISETP.LT.OR P3, PT, R0, 0x9, !P1 ;  /* 0x000000090000780c */ /* 0x000fc60004f61670 */
[----:B------:R1:W-:Y:S01]  /*24e0*/  @!P4 STG.E.U8 desc[UR36][R6.64], R11 ;  /* 0x0000000b0600c986 */ /* 0x0003e2000c101124 */
[----:B------:R-:W-:-:S06]  /*24f0*/  ISETP.LT.OR P4, PT, R0, 0xa, !P1 ;  /* 0x0000000a0000780c */ /* 0x000fcc0004f81670 */
[----:B------:R-:W-:Y:S07]  /*2500*/  @P2 BRA `(.L_x_45) ;  /* 0x00000000000c2947 */ /* 0x000fee0003800000 */
[----:B------:R-:W1:Y:S02]  /*2510*/  LDG.E.U8 R164, desc[UR36][R8.64+0x1] ;  /* 0x0000012408a47981 */ /* 0x000e64000c1e1100 */
[----:B-1----:R-:W-:-:S05]  /*2520*/  PRMT R11, R164, 0x8880, RZ ;  /* 0x00008880a40b7816 */ /* 0x002fca00000000ff */
[----:B------:R-:W-:-:S07]  /*2530*/  IMAD R10, R11, R152, RZ ;  /* 0x000000980b0a7224 */ /* 0x000fce00078e02ff */
.L_x_45:
[----:B------:R-:W-:Y:S05]  /*2540*/  BSYNC B1 ;  /* 0x0000000000017941 */ /* 0x000fea0003800000 */
.L_x_44:
[----:B------:R-:W-:Y:S01]  /*2550*/  @!P2 IMAD R27, R27, R153, R10 ;  /* 0x000000991b1ba224 */ /* 0x000fe200078e020a */
[----:B------:R-:W-:Y:S04]  /*2560*/  BSSY B1, `(.L_x_46) ;  /* 0x0000006000017945 */ /* 0x000fe80003800000 */
[----:B------:R3:W-:Y:S01]  /*2570*/  @!P2 STG.E.U8 desc[UR36][R6.64+0x1], R27 ;  /* 0x0000011b0600a986 */ /* 0x0007e2000c101124 */
[----:B------:R-:W-:Y:S05]  /*2580*/  @P3 BRA `(.L_x_47) ;  /* 0x00000000000c3947 */ /* 0x000fea0003800000 */
[----:B------:R-:W1:Y:S02]  /*2590*/  LDG.E.U8 R164, desc[UR36][R2.64+0x8] ;  /* 0x0000082402a47981 */ /* 0x000e64000c1e1100 */
[----:B-1----:R-:W-:-:S05]  /*25a0*/  PRMT R11, R164, 0x8880, RZ ;  /* 0x00008880a40b7816 */ /* 0x002fca00000000ff */
[----:B------:R-:W-:-:S07]  /*25b0*/  IMAD R10, R11, R152, RZ ;  /* 0x000000980b0a7224 */ /* 0x000fce00078e02ff */
.L_x_47:
[----:B------:R-:W-:Y:S05]  /*25c0*/  BSYNC B1 ;  /* 0x0000000000017941 */ /* 0x000fea0003800000 */
.L_x_46:
[----:B-1----:R-:W-:Y:S01]  /*25d0*/  @!P3 IMAD R11, R28, R153, R10 ;  /* 0x000000991c0bb224 */ /* 0x002fe200078e020a */
[----:B------:R-:W-:Y:S04]  /*25e0*/  BSSY B1, `(.L_x_48) ;  /* 0x0000006000017945 */ /* 0x000fe80003800000 */
[----:B------:R1:W-:Y:S01]  /*25f0*/  @!P3 STG.E.U8 desc[UR36][R4.64+0x8], R11 ;  /* 0x0000080b0400b986 */ /* 0x0003e2000c101124 */
[----:B------:R-:W-:Y:S05]  /*2600*/  @P4 BRA `(.L_x_49) ;  /* 0x00000000000c4947 */ /* 0x000fea0003800000 */
[----:B------:R-:W1:Y:S02]  /*2610*/  LDG.E.U8 R164, desc[UR36][R2.64+0x9] ;  /* 0x0000092402a47981 */ /* 0x000e64000c1e1100 */
[----:B-1----:R-:W-:-:S05]  /*2620*/  PRMT R11, R164, 0x8880, RZ ;  /* 0x00008880a40b7816 */ /* 0x002fca00000000ff */
[----:B------:R-:W-:-:S07]  /*2630*/  IMAD R10, R11, R152, RZ ;  /* 0x000000980b0a7224 */ /* 0x000fce00078e02ff */
.L_x_49:
[----:B------:R-:W-:Y:S05]  /*2640*/  BSYNC B1 ;  /* 0x0000000000017941 */ /* 0x000fea0003800000 */
.L_x_48:
[C---:B------:R-:W-:Y:S01]  /*2650*/  ISETP.LT.OR P2, PT, R0.reuse, 0x9, !P0 ;  /* 0x000000090000780c */ /* 0x040fe20004741670 */
[----:B------:R-:W-:Y:S01]  /*2660*/  @!P4 IMAD R29, R29, R153, R10 ;  /* 0x000000991d1dc224 */ /* 0x000fe200078e020a */
        /* <DEDUP_REMOVED lines=8> */
.L_x_51:
[----:B------:R-:W-:Y:S05]  /*26f0*/  BSYNC B1 ;  /* 0x0000000000017941 */ /* 0x000fea0003800000 */
.L_x_50:
[----:B-1----:R-:W-:Y:S01]  /*2700*/  @!P2 IMAD R11, R30, R153, R10 ;  /* 0x000000991e0ba224 */ /* 0x002fe200078e020a */
[----:B------:R-:W-:Y:S04]  /*2710*/  BSSY B1, `(.L_x_52) ;  /* 0x0000006000017945 */ /* 0x000fe80003800000 */
[----:B------:R1:W-:Y:S01]  /*2720*/  @!P2 STG.E.U8 desc[UR36][R6.64+0x8], R11 ;  /* 0x0000080b0600a986 */ /* 0x0003e2000c101124 */
[----:B------:R-:W-:Y:S05]  /*2730*/  @P3 BRA `(.L_x_53) ;  /* 0x00000000000c3947 */ /* 0x000fea0003800000 */
[----:B------:R-:W1:Y:S02]  /*2740*/  LDG.E.U8 R164, desc[UR36][R8.64+0x9] ;  /* 0x0000092408a47981 */ /* 0x000e64000c1e1100 */
[----:B-1----:R-:W-:-:S05]  /*2750*/  PRMT R11, R164, 0x8880, RZ ;  /* 0x00008880a40b7816 */ /* 0x002fca00000000ff */
[----:B------:R-:W-:-:S07]  /*2760*/  IMAD R10, R11, R152, RZ ;  /* 0x000000980b0a7224 */ /* 0x000fce00078e02ff */
.L_x_53:
[----:B------:R-:W-:Y:S05]  /*2770*/  BSYNC B1 ;  /* 0x0000000000017941 */ /* 0x000fea0003800000 */
.L_x_52:
[----:B------:R-:W-:Y:S01]  /*2780*/  @!P3 IMAD R31, R31, R153, R10 ;  /* 0x000000991f1fb224 */ /* 0x000fe200078e020a */
[----:B------:R-:W-:Y:S04]  /*2790*/  BSSY B1, `(.L_x_54) ;  /* 0x0000006000017945 */ /* 0x000fe80003800000 */
[----:B------:R0:W-:Y:S01]  /*27a0*/  @!P3 STG.E.U8 desc[UR36][R6.64+0x9], R31 ;  /* 0x0000091f0600b986 */ /* 0x0001e2000c101124 */
[----:B------:R-:W-:Y:S05]  /*27b0*/  @P4 BRA `(.L_x_55) ;  /* 0x00000000000c4947 */ /* 0x000fea0003800000 */
[----:B------:R-:W1:Y:S02]  /*27c0*/  LDG.E.U8 R164, desc[UR36][R2.64+0x10] ;  /* 0x0000102402a47981 */ /* 0x000e64000c1e1100 */
[----:B-1----:R-:W-:-:S05]  /*27d0*/  PRMT R11, R164, 0x8880, RZ ;  /* 0x00008880a40b7816 */ /* 0x002fca00000000ff */
[----:B------:R-:W-:-:S07]  /*27e0*/  IMAD R10, R11, R152, RZ ;  /* 0x000000980b0a7224 */ /* 0x000fce00078e02ff */
.L_x_55:
[----:B------:R-:W-:Y:S05]  /*27f0*/  BSYNC B1 ;  /* 0x0000000000017941 */ /* 0x000fea0003800000 */
.L_x_54:
        /* <DEDUP_REMOVED lines=10> */
.L_x_57:
[----:B------:R-:W-:Y:S05]  /*28a0*/  BSYNC B1 ;  /* 0x0000000000017941 */ /* 0x000fea0003800000 */
.L_x_56:
[----:B------:R-:W-:Y:S01]  /*28b0*/  @!P2 IMAD R33, R33, R153, R10 ;  /* 0x000000992121a224 */ /* 0x000fe200078e020a */
[----:B------:R-:W-:Y:S04]  /*28c0*/  BSSY B1, `(.L_x_58) ;  /* 0x0000006000017945 */ /* 0x000fe80003800000 */
[----:B------:R0:W-:Y:S01]  /*28d0*/  @!P2 STG.E.U8 desc[UR36][R4.64+0x11], R33 ;  /* 0x000011210400a986 */ /* 0x0001e2000c101124 */
[----:B------:R-:W-:Y:S05]  /*28e0*/  @P3 BRA `(.L_x_59) ;  /* 0x00000000000c3947 */ /* 0x000fea0003800000 */
[----:B------:R-:W1:Y:S02]  /*28f0*/  LDG.E.U8 R164, desc[UR36][R8.64+0x10] ;  /* 0x0000102408a47981 */ /* 0x000e64000c1e1100 */
[----:B-1----:R-:W-:-:S05]  /*2900*/  PRMT R11, R164, 0x8880, RZ ;  /* 0x00008880a40b7816 */ /* 0x002fca00000000ff */
[----:B------:R-:W-:-:S07]  /*2910*/  IMAD R10, R11, R152, RZ ;  /* 0x000000980b0a7224 */ /* 0x000fce00078e02ff */
.L_x_59:
[----:B------:R-:W-:Y:S05]  /*2920*/  BSYNC B1 ;  /* 0x0000000000017941 */ /* 0x000fea0003800000 */
.L_x_58:
[----:B-1----:R-:W-:Y:S01]  /*2930*/  @!P3 IMAD R11, R34, R153, R10 ;  /* 0x00000099220bb224 */ /* 0x002fe200078e020a */
[----:B------:R-:W-:Y:S04]  /*2940*/  BSSY B1, `(.L_x_60) ;  /* 0x0000006000017945 */ /* 0x000fe80003800000 */
[----:B------:R1:W-:Y:S01]  /*2950*/  @!P3 STG.E.U8 desc[UR36][R6.64+0x10], R11 ;  /* 0x0000100b0600b986 */ /* 0x0003e2000c101124 */
[----:B------:R-:W-:Y:S05]  /*2960*/  @P4 BRA `(.L_x_61) ;  /* 0x00000000000c4947 */ /* 0x000fea0003800000 */
[----:B------:R-:W1:Y:S02]  /*2970*/  LDG.E.U8 R164, desc[UR36][R8.64+0x11] ;  /* 0x0000112408a47981 */ /* 0x000e64000c1e1100 */
[----:B-1----:R-:W-:-:S05]  /*2980*/  PRMT R11, R164, 0x8880, RZ ;  /* 0x00008880a40b7816 */ /* 0x002fca00000000ff */
[----:B------:R-:W-:-:S07]  /*2990*/  IMAD R10, R11, R152, RZ ;  /* 0x000000980b0a7224 */ /* 0x000fce00078e02ff */
.L_x_61:
[----:B------:R-:W-:Y:S05]  /*29a0*/  BSYNC B1 ;  /* 0x0000000000017941 */ /* 0x000fea0003800000 */
.L_x_60:
        /* <DEDUP_REMOVED lines=10> */
.L_x_63:
[----:B------:R-:W-:Y:S05]  /*2a50*/  BSYNC B1 ;  /* 0x0000000000017941 */ /* 0x000fea0003800000 */
.L_x_62:
[----:B-1----:R-:W-:Y:S01]  /*2a60*/  @!P2 IMAD R11, R36, R153, R10 ;  /* 0x00000099240ba224 */ /* 0x002fe200078e020a */
[----:B------:R-:W-:Y:S04]  /*2a70*/  BSSY B1, `(.L_x_64) ;  /* 0x0000006000017945 */ /* 0x000fe80003800000 */
[----:B------:R1:W-:Y:S01]  /*2a80*/  @!P2 STG.E.U8 desc[UR36][R4.64+0x18], R11 ;  /* 0x0000180b0400a986 */ /* 0x0003e2000c101124 */
[----:B------:R-:W-:Y:S05]  /*2a90*/  @P3 BRA `(.L_x_65) ;  /* 0x00000000000c3947 */ /* 0x000fea0003800000 */
[----:B------:R-:W1:Y:S02]  /*2aa0*/  LDG.E.U8 R164, desc[UR36][R2.64+0x19] ;  /* 0x0000192402a47981 */ /* 0x000e64000c1e1100 */
[----:B-1----:R-:W-:-:S05]  /*2ab0*/  PRMT R11, R164, 0x8880, RZ ;  /* 0x00008880a40b7816 */ /* 0x002fca00000000ff */
[----:B------:R-:W-:-:S07]  /*2ac0*/  IMAD R10, R11, R152, RZ ;  /* 0x000000980b0a7224 */ /* 0x000fce00078e02ff */
.L_x_65:
[----:B------:R-:W-:Y:S05]  /*2ad0*/  BSYNC B1 ;  /* 0x0000000000017941 */ /* 0x000fea0003800000 */
.L_x_64:
[----:B------:R-:W-:Y:S01]  /*2ae0*/  @!P3 IMAD R37, R37, R153, R10 ;  /* 0x000000992525b224 */ /* 0x000fe200078e020a */
[----:B------:R-:W-:Y:S04]  /*2af0*/  BSSY B1, `(.L_x_66) ;  /* 0x0000006000017945 */ /* 0x000fe80003800000 */
[----:B------:R0:W-:Y:S01]  /*2b00*/  @!P3 STG.E.U8 desc[UR36][R4.64+0x19], R37 ;  /* 0x000019250400b986 */ /* 0x0001e2000c101124 */
[----:B------:R-:W-:Y:S05]  /*2b10*/  @P4 BRA `(.L_x_67) ;  /* 0x00000000000c4947 */ /* 0x000fea0003800000 */
[----:B------:R-:W1:Y:S02]  /*2b20*/  LDG.E.U8 R164, desc[UR36][R8.64+0x18] ;  /* 0x0000182408a47981 */ /* 0x000e64000c1e1100 */
[----:B-1----:R-:W-:-:S05]  /*2b30*/  PRMT R11, R164, 0x8880, RZ ;  /* 0x00008880a40b7816 */ /* 0x002fca00000000ff */
[----:B------:R-:W-:-:S07]  /*2b40*/  IMAD R10, R11, R152, RZ ;  /* 0x000000980b0a7224 */ /* 0x000fce00078e02ff */
.L_x_67:
[----:B------:R-:W-:Y:S05]  /*2b50*/  BSYNC B1 ;  /* 0x0000000000017941 */ /* 0x000fea0003800000 */
.L_x_66:
        /* <DEDUP_REMOVED lines=10> */
.L_x_69:
[----:B------:R-:W-:Y:S05]  /*2c00*/  BSYNC B1 ;  /* 0x0000000000017941 */ /* 0x000fea0003800000 */
.L_x_68:
[----:B------:R-:W-:Y:S01]  /*2c10*/  @!P2 IMAD R39, R39, R153, R10 ;  /* 0x000000992727a224 */ /* 0x000fe200078e020a */
[----:B------:R-:W-:Y:S04]  /*2c20*/  BSSY B1, `(.L_x_70) ;  /* 0x0000006000017945 */ /* 0x000fe80003800000 */
[----:B------:R0:W-:Y:S01]  /*2c30*/  @!P2 STG.E.U8 desc[UR36][R6.64+0x19], R39 ;  /* 0x000019270600a986 */ /* 0x0001e2000c101124 */
[----:B------:R-:W-:Y:S05]  /*2c40*/  @P3 BRA `(.L_x_71) ;  /* 0x00000000000c3947 */ /* 0x000fea0003800000 */
[----:B------:R-:W1:Y:S02]  /*2c50*/  LDG.E.U8 R164, desc[UR36][R2.64+0x20] ;  /* 0x0000202402a47981 */ /* 0x000e64000c1e1100 */
[----:B-1----:R-:W-:-:S05]  /*2c60*/  PRMT R11, R164, 0x8880, RZ ;  /* 0x00008880a40b7816 */ /* 0x002fca00000000ff */
[----:B------:R-:W-:-:S07]  /*2c70*/  IMAD R10, R11, R152, RZ ;  /* 0x000000980b0a7224 */ /* 0x000fce00078e02ff */
.L_x_71:
[----:B------:R-:W-:Y:S05]  /*2c80*/  BSYNC B1 ;  /* 0x0000000000017941 */ /* 0x000fea0003800000 */
.L_x_70:
[----:B-1----:R-:W-:Y:S01]  /*2c90*/  @!P3 IMAD R11, R40, R153, R10 ;  /* 0x00000099280bb224 */ /* 0x002fe200078e020a */
[----:B------:R-:W-:Y:S04]  /*2ca0*/  BSSY B1, `(.L_x_72) ;  /* 0x0000006000017945 */ /* 0x000fe80003800000 */
[----:B------:R1:W-:Y:S01]  /*2cb0*/  @!P3 STG.E.U8 desc[UR36][R4.64+0x20], R11 ;  /* 0x0000200b0400b986 */ /* 0x0003e2000c101124 */
[----:B------:R-:W-:Y:S05]  /*2cc0*/  @P4 BRA `(.L_x_73) ;  /* 0x00000000000c4947 */ /* 0x000fea0003800000 */
[----:B------:R-:W1:Y:S02]  /*2cd0*/  LDG.E.U8 R164, desc[UR36][R2.64+0x21] ;  /* 0x0000212402a47981 */ /* 0x000e64000c1e1100 */
[----:B-1----:R-:W-:-:S05]  /*2ce0*/  PRMT R11, R164, 0x8880, RZ ;  /* 0x00008880a40b7816 */ /* 0x002fca00000000ff */
[----:B------:R-:W-:-:S07]  /*2cf0*/  IMAD R10, R11, R152, RZ ;  /* 0x000000980b0a7224 */ /* 0x000fce00078e02ff */
.L_x_73:
[----:B------:R-:W-:Y:S05]  /*2d00*/  BSYNC B1 ;  /* 0x0000000000017941 */ /* 0x000fea0003800000 */
.L_x_72:
        /* <DEDUP_REMOVED lines=10> */
.L_x_75:
[----:B------:R-:W-:Y:S05]  /*2db0*/  BSYNC B1 ;  /* 0x0000000000017941 */ /* 0x000fea0003800000 */
.L_x_74:
[----:B-1----:R-:W-:Y:S01]  /*2dc0*/  @!P2 IMAD R11, R42, R153, R10 ;  /* 0x000000992a0ba224 */ /* 0x002fe200078e020a */
[----:B------:R-:W-:Y:S04]  /*2dd0*/  BSSY B1, `(.L_x_76) ;  /* 0x0000006000017945 */ /* 0x000fe80003800000 */
[----:B------:R1:W-:Y:S01]  /*2de0*/  @!P2 STG.E.U8 desc[UR36][R6.64+0x20], R11 ;  /* 0x0000200b0600a986 */ /* 0x0003e2000c101124 */
[----:B------:R-:W-:Y:S05]  /*2df0*/  @P3 BRA `(.L_x_77) ;  /* 0x00000000000c3947 */ /* 0x000fea0003800000 */
[----:B------:R-:W1:Y:S02]  /*2e00*/  LDG.E.U8 R164, desc[UR36][R8.64+0x21] ;  /* 0x0000212408a47981 */ /* 0x000e64000c1e1100 */
[----:B-1----:R-:W-:-:S05]  /*2e10*/  PRMT R11, R164, 0x8880, RZ ;  /* 0x00008880a40b7816 */ /* 0x002fca00000000ff */
[----:B------:R-:W-:-:S07]  /*2e20*/  IMAD R10, R11, R152, RZ ;  /* 0x000000980b0a7224 */ /* 0x000fce00078e02ff */
.L_x_77:
[----:B------:R-:W-:Y:S05]  /*2e30*/  BSYNC B1 ;  /* 0x0000000000017941 */ /* 0x000fea0003800000 */
.L_x_76:
[----:B------:R-:W-:Y:S01]  /*2e40*/  @!P3 IMAD R43, R43, R153, R10 ;  /* 0x000000992b2bb224 */ /* 0x000fe200078e020a */
[----:B------:R-:W-:Y:S04]  /*2e50*/  BSSY B1, `(.L_x_78) ;  /* 0x0000006000017945 */ /* 0x000fe80003800000 */
[----:B------:R0:W-:Y:S01]  /*2e60*/  @!P3 STG.E.U8 desc[UR36][R6.64+0x21], R43 ;  /* 0x0000212b0600b986 */ /* 0x0001e2000c101124 */
[----:B------:R-:W-:Y:S05]  /*2e70*/  @P4 BRA `(.L_x_79) ;  /* 0x00000000000c4947 */ /* 0x000fea0003800000 */
[----:B------:R-:W1:Y:S02]  /*2e80*/  LDG.E.U8 R164, desc[UR36][R2.64+0x28] ;  /* 0x0000282402a47981 */ /* 0x000e64000c1e1100 */
[----:B-1----:R-:W-:-:S05]  /*2e90*/  PRMT R11, R164, 0x8880, RZ ;  /* 0x00008880a40b7816 */ /* 0x002fca00000000ff */
[----:B------:R-:W-:-:S07]  /*2ea0*/  IMAD R10, R11, R152, RZ ;  /* 0x000000980b0a7224 */ /* 0x000fce00078e02ff */
.L_x_79:
[----:B------:R-:W-:Y:S05]  /*2eb0*/  BSYNC B1 ;  /* 0x0000000000017941 */ /* 0x000fea0003800000 */
.L_x_78:
        /* <DEDUP_REMOVED lines=10> */
.L_x_81:
[----:B------:R-:W-:Y:S05]  /*2f60*/  BSYNC B1 ;  /* 0x0000000000017941 */ /* 0x000fea0003800000 */
.L_x_80:
[----:B------:R-:W-:Y:S01]  /*2f70*/  @!P2 IMAD R45, R45, R153, R10 ;  /* 0x000000992d2da224 */ /* 0x000fe200078e020a */
[----:B------:R-:W-:Y:S04]  /*2f80*/  BSSY B1, `(.L_x_82) ;  /* 0x0000006000017945 */ /* 0x000fe80003800000 */
[----:B------:R0:W-:Y:S01]  /*2f90*/  @!P2 STG.E.U8 desc[UR36][R4.64+0x29], R45 ;  /* 0x0000292d0400a986 */ /* 0x0001e2000c101124 */
[----:B------:R-:W-:Y:S05]  /*2fa0*/  @P3 BRA `(.L_x_83) ;  /* 0x00000000000c3947 */ /* 0x000fea0003800000 */
[----:B------:R-:W1:Y:S02]  /*2fb0*/  LDG.E.U8 R164, desc[UR36][R8.64+0x28] ;  /* 0x0000282408a47981 */ /* 0x000e64000c1e1100 */
[----:B-1----:R-:W-:-:S05]  /*2fc0*/  PRMT R11, R164, 0x8880, RZ ;  /* 0x00008880a40b7816 */ /* 0x002fca00000000ff */
[----:B------:R-:W-:-:S07]  /*2fd0*/  IMAD R10, R11, R152, RZ ;  /* 0x000000980b0a7224 */ /* 0x000fce00078e02ff */
.L_x_83:
[----:B------:R-:W-:Y:S05]  /*2fe0*/  BSYNC B1 ;  /* 0x0000000000017941 */ /* 0x000fea0003800000 */
.L_x_82:
[----:B-1----:R-:W-:Y:S01]  /*2ff0*/  @!P3 IMAD R11, R46, R153, R10 ;  /* 0x000000992e0bb224 */ /* 0x002fe200078e020a */
[----:B------:R-:W-:Y:S04]  /*3000*/  BSSY B1, `(.L_x_84) ;  /* 0x0000006000017945 */ /* 0x000fe80003800000 */
[----:B------:R1:W-:Y:S01]  /*3010*/  @!P3 STG.E.U8 desc[UR36][R6.64+0x28], R11 ;  /* 0x0000280b0600b986 */ /* 0x0003e2000c101124 */
[----:B------:R-:W-:Y:S05]  /*3020*/  @P4 BRA `(.L_x_85) ;  /* 0x00000000000c4947 */ /* 0x000fea0003800000 */
[----:B------:R-:W1:Y:S02]  /*3030*/  LDG.E.U8 R164, desc[UR36][R8.64+0x29] ;  /* 0x0000292408a47981 */ /* 0x000e64000c1e1100 */
[----:B-1----:R-:W-:-:S05]  /*3040*/  PRMT R11, R164, 0x8880, RZ ;  /* 0x00008880a40b7816 */ /* 0x002fca00000000ff */
[----:B------:R-:W-:-:S07]  /*3050*/  IMAD R10, R11, R152, RZ ;  /* 0x000000980b0a7224 */ /* 0x000fce00078e02ff */
.L_x_85:
[----:B------:R-:W-:Y:S05]  /*3060*/  BSYNC B1 ;  /* 0x0000000000017941 */ /* 0x000fea0003800000 */
.L_x_84:
        /* <DEDUP_REMOVED lines=10> */
.L_x_87:
[----:B------:R-:W-:Y:S05]  /*3110*/  BSYNC B1 ;  /* 0x0000000000017941 */ /* 0x000fea0003800000 */
.L_x_86:
[----:B-1----:R-:W-:Y:S01]  /*3120*/  @!P2 IMAD R11, R48, R153, R10 ;  /* 0x00000099300ba224 */ /* 0x002fe200078e020a */
[----:B------:R-:W-:Y:S04]  /*3130*/  BSSY B1, `(.L_x_88) ;  /* 0x0000006000017945 */ /* 0x000fe80003800000 */
[----:B------:R1:W-:Y:S01]  /*3140*/  @!P2 STG.E.U8 desc[UR36][R4.64+0x30], R11 ;  /* 0x0000300b0400a986 */ /* 0x0003e2000c101124 */
[----:B------:R-:W-:Y:S05]  /*3150*/  @P3 BRA `(.L_x_89) ;  /* 0x00000000000c3947 */ /* 0x000fea0003800000 */
[----:B------:R-:W1:Y:S02]  /*3160*/  LDG.E.U8 R164, desc[UR36][R2.64+0x31] ;  /* 0x0000312402a47981 */ /* 0x000e64000c1e1100 */
[----:B-1----:R-:W-:-:S05]  /*3170*/  PRMT R11, R164, 0x8880, RZ ;  /* 0x00008880a40b7816 */ /* 0x002fca00000000ff */
[----:B------:R-:W-:-:S07]  /*3180*/  IMAD R10, R11, R152, RZ ;  /* 0x000000980b0a7224 */ /* 0x000fce00078e02ff */
.L_x_89:
[----:B------:R-:W-:Y:S05]  /*3190*/  BSYNC B1 ;  /* 0x0000000000017941 */ /* 0x000fea0003800000 */
.L_x_88:
[----:B------:R-:W-:Y:S01]  /*31a0*/  @!P3 IMAD R49, R49, R153, R10 ;  /* 0x000000993131b224 */ /* 0x000fe200078e020a */
[----:B------:R-:W-:Y:S04]  /*31b0*/  BSSY B1, `(.L_x_90) ;  /* 0x0000006000017945 */ /* 0x000fe80003800000 */
[----:B------:R0:W-:Y:S01]  /*31c0*/  @!P3 STG.E.U8 desc[UR36][R4.64+0x31], R49 ;  /* 0x000031310400b986 */ /* 0x0001e2000c101124 */
[----:B------:R-:W-:Y:S05]  /*31d0*/  @P4 BRA `(.L_x_91) ;  /* 0x00000000000c4947 */ /* 0x000fea0003800000 */
[----:B------:R-:W1:Y:S02]  /*31e0*/  LDG.E.U8 R164, desc[UR36][R8.64+0x30] ;  /* 0x0000302408a47981 */ /* 0x000e64000c1e1100 */
[----:B-1----:R-:W-:-:S05]  /*31f0*/  PRMT R11, R164, 0x8880, RZ ;  /* 0x00008880a40b7816 */ /* 0x002fca00000000ff */
[----:B------:R-:W-:-:S07]  /*3200*/  IMAD R10, R11, R152, RZ ;  /* 0x000000980b0a7224 */ /* 0x000fce00078e02ff */
.L_x_91:
[----:B------:R-:W-:Y:S05]  /*3210*/  BSYNC B1 ;  /* 0x0000000000017941 */ /* 0x000fea0003800000 */
.L_x_90:
        /* <DEDUP_REMOVED lines=10> */
.L_x_93:
[----:B------:R-:W-:Y:S05]  /*32c0*/  BSYNC B1 ;  /* 0x0000000000017941 */ /* 0x000fea0003800000 */
.L_x_92:
[----:B------:R-:W-:Y:S01]  /*32d0*/  @!P2 IMAD R51, R51, R153, R10 ;  /* 0x000000993333a224 */ /* 0x000fe200078e020a */
[----:B------:R-:W-:Y:S04]  /*32e0*/  BSSY B1, `(.L_x_94) ;  /* 0x0000006000017945 */ /* 0x000fe80003800000 */
[----:B------:R0:W-:Y:S01]  /*32f0*/  @!P2 STG.E.U8 desc[UR36][R6.64+0x31], R51 ;  /* 0x000031330600a986 */ /* 0x0001e2000c101124 */
[----:B------:R-:W-:Y:S05]  /*3300*/  @P3 BRA `(.L_x_95) ;  /* 0x00000000000c3947 */ /* 0x000fea0003800000 */
[----:B------:R-:W1:Y:S02]  /*3310*/  LDG.E.U8 R164, desc[UR36][R2.64+0x38] ;  /* 0x0000382402a47981 */ /* 0x000e64000c1e1100 */
[----:B-1----:R-:W-:-:S05]  /*3320*/  PRMT R11, R164, 0x8880, RZ ;  /* 0x00008880a40b7816 */ /* 0x002fca00000000ff */
[----:B------:R-:W-:-:S07]  /*3330*/  IMAD R10, R11, R152, RZ ;  /* 0x000000980b0a7224 */ /* 0x000fce00078e02ff */
.L_x_95:
[----:B------:R-:W-:Y:S05]  /*3340*/  BSYNC B1 ;  /* 0x0000000000017941 */ /* 0x000fea0003800000 */
.L_x_94:
[----:B-1----:R-:W-:Y:S01]  /*3350*/  @!P3 IMAD R11, R52, R153, R10 ;  /* 0x00000099340bb224 */ /* 0x002fe200078e020a */
[----:B------:R-:W-:Y:S04]  /*3360*/  BSSY B1, `(.L_x_96) ;  /* 0x0000006000017945 */ /* 0x000fe80003800000 */
[----:B------:R1:W-:Y:S01]  /*3370*/  @!P3 STG.E.U8 desc[UR36][R4.64+0x38], R11 ;  /* 0x0000380b0400b986 */ /* 0x0003e2000c101124 */
[----:B------:R-:W-:Y:S05]  /*3380*/  @P4 BRA `(.L_x_97) ;  /* 0x00000000000c4947 */ /* 0x000fea0003800000 */
[----:B------:R-:W1:Y:S02]  /*3390*/  LDG.E.U8 R164, desc[UR36][R2.64+0x39] ;  /* 0x0000392402a47981 */ /* 0x000e64000c1e1100 */
[----:B-1----:R-:W-:-:S05]  /*33a0*/  PRMT R11, R164, 0x8880, RZ ;  /* 0x00008880a40b7816 */ /* 0x002fca00000000ff */
[----:B------:R-:W-:-:S07]  /*33b0*/  IMAD R10, R11, R152, RZ ;  /* 0x000000980b0a7224 */ /* 0x000fce00078e02ff */
.L_x_97:
[----:B------:R-:W-:Y:S05]  /*33c0*/  BSYNC B1 ;  /* 0x0000000000017941 */ /* 0x000fea0003800000 */
.L_x_96:
        /* <DEDUP_REMOVED lines=10> */
.L_x_99:
[----:B------:R-:W-:Y:S05]  /*3470*/  BSYNC B1 ;  /* 0x0000000000017941 */ /* 0x000fea0003800000 */
.L_x_98:
[----:B-1----:R-:W-:Y:S01]  /*3480*/  @!P2 IMAD R11, R54, R153, R10 ;  /* 0x00000099360ba224 */ /* 0x002fe200078e020a */
[----:B------:R-:W-:Y:S04]  /*3490*/  BSSY B1, `(.L_x_100) ;  /* 0x0000006000017945 */ /* 0x000fe80003800000 */
[----:B------:R1:W-:Y:S01]  /*34a0*/  @!P2 STG.E.U8 desc[UR36][R6.64+0x38], R11 ;  /* 0x0000380b0600a986 */ /* 0x0003e2000c101124 */
[----:B------:R-:W-:Y:S05]  /*34b0*/  @P3 BRA `(.L_x_101) ;  /* 0x00000000000c3947 */ /* 0x000fea0003800000 */
[----:B------:R-:W1:Y:S02]  /*34c0*/  LDG.E.U8 R164, desc[UR36][R8.64+0x39] ;  /* 0x0000392408a47981 */ /* 0x000e64000c1e1100 */
[----:B-1----:R-:W-:-:S05]  /*34d0*/  PRMT R11, R164, 0x8880, RZ ;  /* 0x00008880a40b7816 */ /* 0x002fca00000000ff */
[----:B------:R-:W-:-:S07]  /*34e0*/  IMAD R10, R11, R152, RZ ;  /* 0x000000980b0a7224 */ /* 0x000fce00078e02ff */
.L_x_101:
[----:B------:R-:W-:Y:S05]  /*34f0*/  BSYNC B1 ;  /* 0x0000000000017941 */ /* 0x000fea0003800000 */
.L_x_100:
[----:B------:R-:W-:Y:S01]  /*3500*/  @!P3 IMAD R55, R55, R153, R10 ;  /* 0x000000993737b224 */ /* 0x000fe200078e020a */
[----:B------:R-:W-:Y:S04]  /*3510*/  BSSY B1, `(.L_x_102) ;  /* 0x0000006000017945 */ /* 0x000fe80003800000 */
[----:B------:R0:W-:Y:S01]  /*3520*/  @!P3 STG.E.U8 desc[UR36][R6.64+0x39], R55 ;  /* 0x000039370600b986 */ /* 0x0001e2000c101124 */
[----:B------:R-:W-:Y:S05]  /*3530*/  @P4 BRA `(.L_x_103) ;  /* 0x00000000000c4947 */ /* 0x000fea0003800000 */
[----:B------:R-:W1:Y:S02]  /*3540*/  LDG.E.U8 R164, desc[UR36][R2.64+0x40] ;  /* 0x0000402402a47981 */ /* 0x000e64000c1e1100 */
[----:B-1----:R-:W-:-:S05]  /*3550*/  PRMT R11, R164, 0x8880, RZ ;  /* 0x00008880a40b7816 */ /* 0x002fca00000000ff */
[----:B------:R-:W-:-:S07]  /*3560*/  IMAD R10, R11, R152, RZ ;  /* 0x000000980b0a7224 */ /* 0x000fce00078e02ff */
.L_x_103:
[----:B------:R-:W-:Y:S05]  /*3570*/  BSYNC B1 ;  /* 0x0000000000017941 */ /* 0x000fea0003800000 */
.L_x_102:
        /* <DEDUP_REMOVED lines=10> */
.L_x_105:
[----:B------:R-:W-:Y:S05]  /*3620*/  BSYNC B1 ;  /* 0x0000000000017941 */ /* 0x000fea0003800000 */
.L_x_104:
[----:B------:R-:W-:Y:S01]  /*3630*/  @!P2 IMAD R57, R57, R153, R10 ;  /* 0x000000993939a224 */ /* 0x000fe200078e020a */
[----:B------:R-:W-:Y:S04]  /*3640*/  BSSY B1, `(.L_x_106) ;  /* 0x0000006000017945 */ /* 0x000fe80003800000 */
[----:B------:R0:W-:Y:S01]  /*3650*/  @!P2 STG.E.U8 desc[UR36][R4.64+0x41], R57 ;  /* 0x000041390400a986 */ /* 0x0001e2000c101124 */
[----:B------:R-:W-:Y:S05]  /*3660*/  @P3 BRA `(.L_x_107) ;  /* 0x00000000000c3947 */ /* 0x000fea0003800000 */
[----:B------:R-:W1:Y:S02]  /*3670*/  LDG.E.U8 R164, desc[UR36][R8.64+0x40] ;  /* 0x0000402408a47981 */ /* 0x000e64000c1e1100 */
[----:B-1----:R-:W-:-:S05]  /*3680*/  PRMT R11, R164, 0x8880, RZ ;  /* 0x00008880a40b7816 */ /* 0x002fca00000000ff */
[----:B------:R-:W-:-:S07]  /*3690*/  IMAD R10, R11, R152, RZ ;  /* 0x000000980b0a7224 */ /* 0x000fce00078e02ff */
.L_x_107:
[----:B------:R-:W-:Y:S05]  /*36a0*/  BSYNC B1 ;  /* 0x0000000000017941 */ /* 0x000fea0003800000 */
.L_x_106:
[----:B-1----:R-:W-:Y:S01]  /*36b0*/  @!P3 IMAD R11, R58, R153, R10 ;  /* 0x000000993a0bb224 */ /* 0x002fe200078e020a */
[----:B------:R-:W-:Y:S04]  /*36c0*/  BSSY B1, `(.L_x_108) ;  /* 0x0000006000017945 */ /* 0x000fe80003800000 */
[----:B------:R1:W-:Y:S01]  /*36d0*/  @!P3 STG.E.U8 desc[UR36][R6.64+0x40], R11 ;  /* 0x0000400b0600b986 */ /* 0x0003e2000c101124 */
[----:B------:R-:W-:Y:S05]  /*36e0*/  @P4 BRA `(.L_x_109) ;  /* 0x00000000000c4947 */ /* 0x000fea0003800000 */
[----:B------:R-:W1:Y:S02]  /*36f0*/  LDG.E.U8 R164, desc[UR36][R8.64+0x41] ;  /* 0x0000412408a47981 */ /* 0x000e64000c1e1100 */
[----:B-1----:R-:W-:-:S05]  /*3700*/  PRMT R11, R164, 0x8880, RZ ;  /* 0x00008880a40b7816 */ /* 0x002fca00000000ff */
[----:B------:R-:W-:-:S07]  /*3710*/  IMAD R10, R11, R152, RZ ;  /* 0x000000980b0a7224 */ /* 0x000fce00078e02ff */
.L_x_109:
[----:B------:R-:W-:Y:S05]  /*3720*/  BSYNC B1 ;  /* 0x0000000000017941 */ /* 0x000fea0003800000 */
.L_x_108:
        /* <DEDUP_REMOVED lines=10> */
.L_x_111:
[----:B------:R-:W-:Y:S05]  /*37d0*/  BSYNC B1 ;  /* 0x0000000000017941 */ /* 0x000fea0003800000 */
.L_x_110:
[----:B-1----:R-:W-:Y:S01]  /*37e0*/  @!P2 IMAD R11, R60, R153, R10 ;  /* 0x000000993c0ba224 */ /* 0x002fe200078e020a */
[----:B------:R-:W-:Y:S04]  /*37f0*/  BSSY B1, `(.L_x_112) ;  /* 0x0000006000017945 */ /* 0x000fe80003800000 */
[----:B------:R1:W-:Y:S01]  /*3800*/  @!P2 STG.E.U8 desc[UR36][R4.64+0x48], R11 ;  /* 0x0000480b0400a986 */ /* 0x0003e2000c101124 */
[----:B------:R-:W-:Y:S05]  /*3810*/  @P3 BRA `(.L_x_113) ;  /* 0x00000000000c3947 */ /* 0x000fea0003800000 */
[----:B------:R-:W1:Y:S02]  /*3820*/  LDG.E.U8 R164, desc[UR36][R2.64+0x49] ;  /* 0x0000492402a47981 */ /* 0x000e64000c1e1100 */
[----:B-1----:R-:W-:-:S05]  /*3830*/  PRMT R11, R164, 0x8880, RZ ;  /* 0x00008880a40b7816 */ /* 0x002fca00000000ff */
[----:B------:R-:W-:-:S07]  /*3840*/  IMAD R10, R11, R152, RZ ;  /* 0x000000980b0a7224 */ /* 0x000fce00078e02ff */
.L_x_113:
[----:B------:R-:W-:Y:S05]  /*3850*/  BSYNC B1 ;  /* 0x0000000000017941 */ /* 0x000fea0003800000 */
.L_x_112:
[----:B------:R-:W-:Y:S01]  /*3860*/  @!P3 IMAD R61, R61, R153, R10 ;  /* 0x000000993d3db224 */ /* 0x000fe200078e020a */
[----:B------:R-:W-:Y:S04]  /*3870*/  BSSY B1, `(.L_x_114) ;  /* 0x0000006000017945 */ /* 0x000fe80003800000 */
[----:B------:R0:W-:Y:S01]  /*3880*/  @!P3 STG.E.U8 desc[UR36][R4.64+0x49], R61 ;  /* 0x0000493d0400b986 */ /* 0x0001e2000c101124 */
[----:B------:R-:W-:Y:S05]  /*3890*/  @P4 BRA `(.L_x_115) ;  /* 0x00000000000c4947 */ /* 0x000fea0003800000 */
[----:B------:R-:W1:Y:S02]  /*38a0*/  LDG.E.U8 R164, desc[UR36][R8.64+0x48] ;  /* 0x0000482408a47981 */ /* 0x000e64000c1e1100 */
[----:B-1----:R-:W-:-:S05]  /*38b0*/  PRMT R11, R164, 0x8880, RZ ;  /* 0x00008880a40b7816 */ /* 0x002fca00000000ff */
[----:B------:R-:W-:-:S07]  /*38c0*/  IMAD R10, R11, R152, RZ ;  /* 0x000000980b0a7224 */ /* 0x000fce00078e02ff */
.L_x_115:
[----:B------:R-:W-:Y:S05]  /*38d0*/  BSYNC B1 ;  /* 0x0000000000017941 */ /* 0x000fea0003800000 */
.L_x_114:
        /* <DEDUP_REMOVED lines=10> */
.L_x_117:
[----:B------:R-:W-:Y:S05]  /*3980*/  BSYNC B1 ;  /* 0x0000000000017941 */ /* 0x000fea0003800000 */
.L_x_116:
[----:B------:R-:W-:Y:S01]  /*3990*/  @!P2 IMAD R63, R63, R153, R10 ;  /* 0x000000993f3fa224 */ /* 0x000fe200078e020a */
[----:B------:R-:W-:Y:S04]  /*39a0*/  BSSY B1, `(.L_x_118) ;  /* 0x0000006000017945 */ /* 0x000fe80003800000 */
[----:B------:R0:W-:Y:S01]  /*39b0*/  @!P2 STG.E.U8 desc[UR36][R6.64+0x49], R63 ;  /* 0x0000493f0600a986 */ /* 0x0001e2000c101124 */
[----:B------:R-:W-:Y:S05]  /*39c0*/  @P3 BRA `(.L_x_119) ;  /* 0x00000000000c3947 */ /* 0x000fea0003800000 */
[----:B------:R-:W1:Y:S02]  /*39d0*/  LDG.E.U8 R164, desc[UR36][R2.64+0x50] ;  /* 0x0000502402a47981 */ /* 0x000e64000c1e1100 */
[----:B-1----:R-:W-:-:S05]  /*39e0*/  PRMT R11, R164, 0x8880, RZ ;  /* 0x00008880a40b7816 */ /* 0x002fca00000000ff */
[----:B------:R-:W-:-:S07]  /*39f0*/  IMAD R10, R11, R152, RZ ;  /* 0x000000980b0a7224 */ /* 0x000fce00078e02ff */
.L_x_119:
[----:B------:R-:W-:Y:S05]  /*3a00*/  BSYNC B1 ;  /* 0x0000000000017941 */ /* 0x000fea0003800000 */
.L_x_118:
[----:B-1----:R-:W-:Y:S01]  /*3a10*/  @!P3 IMAD R11, R64, R153, R10 ;  /* 0x00000099400bb224 */ /* 0x002fe200078e020a */
[----:B------:R-:W-:Y:S04]  /*3a20*/  BSSY B1, `(.L_x_120) ;  /* 0x0000006000017945 */ /* 0x000fe80003800000 */
[----:B------:R1:W-:Y:S01]  /*3a30*/  @!P3 STG.E.U8 desc[UR36][R4.64+0x50], R11 ;  /* 0x0000500b0400b986 */ /* 0x0003e2000c101124 */
[----:B------:R-:W-:Y:S05]  /*3a40*/  @P4 BRA `(.L_x_121) ;  /* 0x00000000000c4947 */ /* 0x000fea0003800000 */
[----:B------:R-:W1:Y:S02]  /*3a50*/  LDG.E.U8 R164, desc[UR36][R2.64+0x51] ;  /* 0x0000512402a47981 */ /* 0x000e64000c1e1100 */
[----:B-1----:R-:W-:-:S05]  /*3a60*/  PRMT R11, R164, 0x8880, RZ ;  /* 0x00008880a40b7816 */ /* 0x002fca00000000ff */
[----:B------:R-:W-:-:S07]  /*3a70*/  IMAD R10, R11, R152, RZ ;  /* 0x000000980b0a7224 */ /* 0x000fce00078e02ff */
.L_x_121:
[----:B------:R-:W-:Y:S05]  /*3a80*/  BSYNC B1 ;  /* 0x0000000000017941 */ /* 0x000fea0003800000 */
.L_x_120:
        /* <DEDUP_REMOVED lines=10> */
.L_x_123:
[----:B------:R-:W-:Y:S05]  /*3b30*/  BSYNC B1 ;  /* 0x0000000000017941 */ /* 0x000fea0003800000 */
.L_x_122:
[----:B-1----:R-:W-:Y:S01]  /*3b40*/  @!P2 IMAD R11, R66, R153, R10 ;  /* 0x00000099420ba224 */ /* 0x002fe200078e020a */
[----:B------:R-:W-:Y:S04]  /*3b50*/  BSSY B1, `(.L_x_124) ;  /* 0x0000006000017945 */ /* 0x000fe80003800000 */
[----:B------:R1:W-:Y:S01]  /*3b60*/  @!P2 STG.E.U8 desc[UR36][R6.64+0x50], R11 ;  /* 0x0000500b0600a986 */ /* 0x0003e2000c101124 */
[----:B------:R-:W-:Y:S05]  /*3b70*/  @P3 BRA `(.L_x_125) ;  /* 0x00000000000c3947 */ /* 0x000fea0003800000 */
[----:B------:R-:W1:Y:S02]  /*3b80*/  LDG.E.U8 R164, desc[UR36][R8.64+0x51] ;  /* 0x0000512408a47981 */ /* 0x000e64000c1e1100 */
[----:B-1----:R-:W-:-:S05]  /*3b90*/  PRMT R11, R164, 0x8880, RZ ;  /* 0x00008880a40b7816 */ /* 0x002fca00000000ff */
[----:B------:R-:W-:-:S07]  /*3ba0*/  IMAD R10, R11, R152, RZ ;  /* 0x000000980b0a7224 */ /* 0x000fce00078e02ff */
.L_x_125:
[----:B------:R-:W-:Y:S05]  /*3bb0*/  BSYNC B1 ;  /* 0x0000000000017941 */ /* 0x000fea0003800000 */
.L_x_124:
[----:B------:R-:W-:Y:S01]  /*3bc0*/  @!P3 IMAD R67, R67, R153, R10 ;  /* 0x000000994343b224 */ /* 0x000fe200078e020a */
[----:B------:R-:W-:Y:S04]  /*3bd0*/  BSSY B1, `(.L_x_126) ;  /* 0x0000006000017945 */ /* 0x000fe80003800000 */
[----:B------:R0:W-:Y:S01]  /*3be0*/  @!P3 STG.E.U8 desc[UR36][R6.64+0x51], R67 ;  /* 0x000051430600b986 */ /* 0x0001e2000c101124 */
[----:B------:R-:W-:Y:S05]  /*3bf0*/  @P4 BRA `(.L_x_127) ;  /* 0x00000000000c4947 */ /* 0x000fea0003800000 */
[----:B------:R-:W1:Y:S02]  /*3c00*/  LDG.E.U8 R164, desc[UR36][R2.64+0x58] ;  /* 0x0000582402a47981 */ /* 0x000e64000c1e1100 */
[----:B-1----:R-:W-:-:S05]  /*3c10*/  PRMT R11, R164, 0x8880, RZ ;  /* 0x00008880a40b7816 */ /* 0x002fca00000000ff */
[----:B------:R-:W-:-:S07]  /*3c20*/  IMAD R10, R11, R152, RZ ;  /* 0x000000980b0a7224 */ /* 0x000fce00078e02ff */
.L_x_127:
[----:B------:R-:W-:Y:S05]  /*3c30*/  BSYNC B1 ;  /* 0x0000000000017941 */ /* 0x000fea0003800000 */
.L_x_126:
        /* <DEDUP_REMOVED lines=10> */
.L_x_129:
[----:B------:R-:W-:Y:S05]  /*3ce0*/  BSYNC B1 ;  /* 0x0000000000017941 */ /* 0x000fea0003800000 */
.L_x_128:
[----:B------:R-:W-:Y:S01]  /*3cf0*/  @!P2 IMAD R69, R69, R153, R10 ;  /* 0x000000994545a224 */ /* 0x000fe200078e020a */
[----:B------:R-:W-:Y:S04]  /*3d00*/  BSSY B1, `(.L_x_130) ;  /* 0x0000006000017945 */ /* 0x000fe80003800000 */
[----:B------:R0:W-:Y:S01]  /*3d10*/  @!P2 STG.E.U8 desc[UR36][R4.64+0x59], R69 ;  /* 0x000059450400a986 */ /* 0x0001e2000c101124 */
[----:B------:R-:W-:Y:S05]  /*3d20*/  @P3 BRA `(.L_x_131) ;  /* 0x00000000000c3947 */ /* 0x000fea0003800000 */
[----:B------:R-:W1:Y:S02]  /*3d30*/  LDG.E.U8 R164, desc[UR36][R8.64+0x58] ;  /* 0x0000582408a47981 */ /* 0x000e64000c1e1100 */
[----:B-1----:R-:W-:-:S05]  /*3d40*/  PRMT R11, R164, 0x8880, RZ ;  /* 0x00008880a40b7816 */ /* 0x002fca00000000ff */
[----:B------:R-:W-:-:S07]  /*3d50*/  IMAD R10, R11, R152, RZ ;  /* 0x000000980b0a7224 */ /* 0x000fce00078e02ff */
.L_x_131:
[----:B------:R-:W-:Y:S05]  /*3d60*/  BSYNC B1 ;  /* 0x0000000000017941 */ /* 0x000fea0003800000 */
.L_x_130:
[----:B-1----:R-:W-:Y:S01]  /*3d70*/  @!P3 IMAD R11, R70, R153, R10 ;  /* 0x00000099460bb224 */ /* 0x002fe200078e020a */
[----:B------:R-:W-:Y:S04]  /*3d80*/  BSSY B1, `(.L_x_132) ;  /* 0x0000006000017945 */ /* 0x000fe80003800000 */
[----:B------:R1:W-:Y:S01]  /*3d90*/  @!P3 STG.E.U8 desc[UR36][R6.64+0x58], R11 ;  /* 0x0000580b0600b986 */ /* 0x0003e2000c101124 */
[----:B------:R-:W-:Y:S05]  /*3da0*/  @P4 BRA `(.L_x_133) ;  /* 0x00000000000c4947 */ /* 0x000fea0003800000 */
[----:B------:R-:W1:Y:S02]  /*3db0*/  LDG.E.U8 R164, desc[UR36][R8.64+0x59] ;  /* 0x0000592408a47981 */ /* 0x000e64000c1e1100 */
[----:B-1----:R-:W-:-:S05]  /*3dc0*/  PRMT R11, R164, 0x8880, RZ ;  /* 0x00008880a40b7816 */ /* 0x002fca00000000ff */
[----:B------:R-:W-:-:S07]  /*3dd0*/  IMAD R10, R11, R152, RZ ;  /* 0x000000980b0a7224 */ /* 0x000fce00078e02ff */
.L_x_133:
[----:B------:R-:W-:Y:S05]  /*3de0*/  BSYNC B1 ;  /* 0x0000000000017941 */ /* 0x000fea0003800000 */
.L_x_132:
        /* <DEDUP_REMOVED lines=10> */
.L_x_135:
[----:B------:R-:W-:Y:S05]  /*3e90*/  BSYNC B1 ;  /* 0x0000000000017941 */ /* 0x000fea0003800000 */
.L_x_134:
[----:B-1----:R-:W-:Y:S01]  /*3ea0*/  @!P2 IMAD R11, R72, R153, R10 ;  /* 0x00000099480ba224 */ /* 0x002fe200078e020a */
[----:B------:R-:W-:Y:S04]  /*3eb0*/  BSSY B1, `(.L_x_136) ;  /* 0x0000006000017945 */ /* 0x000fe80003800000 */
[----:B------:R1:W-:Y:S01]  /*3ec0*/  @!P2 STG.E.U8 desc[UR36][R4.64+0x60], R11 ;  /* 0x0000600b0400a986 */ /* 0x0003e2000c101124 */
[----:B------:R-:W-:Y:S05]  /*3ed0*/  @P3 BRA `(.L_x_137) ;  /* 0x00000000000c3947 */ /* 0x000fea0003800000 */
[----:B------:R-:W1:Y:S02]  /*3ee0*/  LDG.E.U8 R164, desc[UR36][R2.64+0x61] ;  /* 0x0000612402a47981 */ /* 0x000e64000c1e1100 */
[----:B-1----:R-:W-:-:S05]  /*3ef0*/  PRMT R11, R164, 0x8880, RZ ;  /* 0x00008880a40b7816 */ /* 0x002fca00000000ff */
[----:B------:R-:W-:-:S07]  /*3f00*/  IMAD R10, R11, R152, RZ ;  /* 0x000000980b0a7224 */ /* 0x000fce00078e02ff */
.L_x_137:
[----:B------:R-:W-:Y:S05]  /*3f10*/  BSYNC B1 ;  /* 0x0000000000017941 */ /* 0x000fea0003800000 */
.L_x_136:
[----:B------:R-:W-:Y:S01]  /*3f20*/  @!P3 IMAD R73, R73, R153, R10 ;  /* 0x000000994949b224 */ /* 0x000fe200078e020a */
[----:B------:R-:W-:Y:S04]  /*3f30*/  BSSY B1, `(.L_x_138) ;  /* 0x0000006000017945 */ /* 0x000fe80003800000 */
[----:B------:R0:W-:Y:S01]  /*3f40*/  @!P3 STG.E.U8 desc[UR36][R4.64+0x61], R73 ;  /* 0x000061490400b986 */ /* 0x0001e2000c101124 */
[----:B------:R-:W-:Y:S05]  /*3f50*/  @P4 BRA `(.L_x_139) ;  /* 0x00000000000c4947 */ /* 0x000fea0003800000 */
[----:B------:R-:W1:Y:S02]  /*3f60*/  LDG.E.U8 R164, desc[UR36][R8.64+0x60] ;  /* 0x0000602408a47981 */ /* 0x000e64000c1e1100 */
[----:B-1----:R-:W-:-:S05]  /*3f70*/  PRMT R11, R164, 0x8880, RZ ;  /* 0x00008880a40b7816 */ /* 0x002fca00000000ff */
[----:B------:R-:W-:-:S07]  /*3f80*/  IMAD R10, R11, R152, RZ ;  /* 0x000000980b0a7224 */ /* 0x000fce00078e02ff */
.L_x_139:
[----:B------:R-:W-:Y:S05]  /*3f90*/  BSYNC B1 ;  /* 0x0000000000017941 */ /* 0x000fea0003800000 */
.L_x_138:
        /* <DEDUP_REMOVED lines=10> */
.L_x_141:
[----:B------:R-:W-:Y:S05]  /*4040*/  BSYNC B1 ;  /* 0x0000000000017941 */ /* 0x000fea0003800000 */
.L_x_140:
[----:B------:R-:W-:Y:S01]  /*4050*/  @!P2 IMAD R75, R75, R153, R10 ;  /* 0x000000994b4ba224 */ /* 0x000fe200078e020a */
[----:B------:R-:W-:Y:S04]  /*4060*/  BSSY B1, `(.L_x_142) ;  /* 0x0000006000017945 */ /* 0x000fe80003800000 */
[----:B------:R0:W-:Y:S01]  /*4070*/  @!P2 STG.E.U8 desc[UR36][R6.64+0x61], R75 ;  /* 0x0000614b0600a986 */ /* 0x0001e2000c101124 */
[----:B------:R-:W-:Y:S05]  /*4080*/  @P3 BRA `(.L_x_143) ;  /* 0x00000000000c3947 */ /* 0x000fea0003800000 */
[----:B------:R-:W1:Y:S02]  /*4090*/  LDG.E.U8 R164, desc[UR36][R2.64+0x68] ;  /* 0x0000682402a47981 */ /* 0x000e64000c1e1100 */
[----:B-1----:R-:W-:-:S05]  /*40a0*/  PRMT R11, R164, 0x8880, RZ ;  /* 0x00008880a40b7816 */ /* 0x002fca00000000ff */
[----:B------:R-:W-:-:S07]  /*40b0*/  IMAD R10, R11, R152, RZ ;  /* 0x000000980b0a7224 */ /* 0x000fce00078e02ff */
.L_x_143:
[----:B------:R-:W-:Y:S05]  /*40c0*/  BSYNC B1 ;  /* 0x0000000000017941 */ /* 0x000fea0003800000 */
.L_x_142:
[----:B-1----:R-:W-:Y:S01]  /*40d0*/  @!P3 IMAD R11, R76, R153, R10 ;  /* 0x000000994c0bb224 */ /* 0x002fe200078e020a */
[----:B------:R-:W-:Y:S04]  /*40e0*/  BSSY B1, `(.L_x_144) ;  /* 0x0000006000017945 */ /* 0x000fe80003800000 */
[----:B------:R1:W-:Y:S01]  /*40f0*/  @!P3 STG.E.U8 desc[UR36][R4.64+0x68], R11 ;  /* 0x0000680b0400b986 */ /* 0x0003e2000c101124 */
[----:B------:R-:W-:Y:S05]  /*4100*/  @P4 BRA `(.L_x_145) ;  /* 0x00000000000c4947 */ /* 0x000fea0003800000 */
[----:B------:R-:W1:Y:S02]  /*4110*/  LDG.E.U8 R164, desc[UR36][R2.64+0x69] ;  /* 0x0000692402a47981 */ /* 0x000e64000c1e1100 */
[----:B-1----:R-:W-:-:S05]  /*4120*/  PRMT R11, R164, 0x8880, RZ ;  /* 0x00008880a40b7816 */ /* 0x002fca00000000ff */
[----:B------:R-:W-:-:S07]  /*4130*/  IMAD R10, R11, R152, RZ ;  /* 0x000000980b0a7224 */ /* 0x000fce00078e02ff */
.L_x_145:
[----:B------:R-:W-:Y:S05]  /*4140*/  BSYNC B1 ;  /* 0x0000000000017941 */ /* 0x000fea0003800000 */
.L_x_144:
        /* <DEDUP_REMOVED lines=10> */
.L_x_147:
[----:B------:R-:W-:Y:S05]  /*41f0*/  BSYNC B1 ;  /* 0x0000000000017941 */ /* 0x000fea0003800000 */
.L_x_146:
[----:B-1----:R-:W-:Y:S01]  /*4200*/  @!P2 IMAD R11, R78, R153, R10 ;  /* 0x000000994e0ba224 */ /* 0x002fe200078e020a */
[----:B------:R-:W-:Y:S04]  /*4210*/  BSSY B1, `(.L_x_148) ;  /* 0x0000006000017945 */ /* 0x000fe80003800000 */
[----:B------:R1:W-:Y:S01]  /*4220*/  @!P2 STG.E.U8 desc[UR36][R6.64+0x68], R11 ;  /* 0x0000680b0600a986 */ /* 0x0003e2000c101124 */
[----:B------:R-:W-:Y:S05]  /*4230*/  @P3 BRA `(.L_x_149) ;  /* 0x00000000000c3947 */ /* 0x000fea0003800000 */
[----:B------:R-:W1:Y:S02]  /*4240*/  LDG.E.U8 R164, desc[UR36][R8.64+0x69] ;  /* 0x0000692408a47981 */ /* 0x000e64000c1e1100 */
[----:B-1----:R-:W-:-:S05]  /*4250*/  PRMT R11, R164, 0x8880, RZ ;  /* 0x00008880a40b7816 */ /* 0x002fca00000000ff */
[----:B------:R-:W-:-:S07]  /*4260*/  IMAD R10, R11, R152, RZ ;  /* 0x000000980b0a7224 */ /* 0x000fce00078e02ff */
.L_x_149:
[----:B------:R-:W-:Y:S05]  /*4270*/  BSYNC B1 ;  /* 0x0000000000017941 */ /* 0x000fea0003800000 */
.L_x_148:
[----:B------:R-:W-:Y:S01]  /*4280*/  @!P3 IMAD R79, R79, R153, R10 ;  /* 0x000000994f4fb224 */ /* 0x000fe200078e020a */
[----:B------:R-:W-:Y:S04]  /*4290*/  BSSY B1, `(.L_x_150) ;  /* 0x0000006000017945 */ /* 0x000fe80003800000 */
[----:B------:R0:W-:Y:S01]  /*42a0*/  @!P3 STG.E.U8 desc[UR36][R6.64+0x69], R79 ;  /* 0x0000694f0600b986 */ /* 0x0001e2000c101124 */
[----:B------:R-:W-:Y:S05]  /*42b0*/  @P4 BRA `(.L_x_151) ;  /* 0x00000000000c4947 */ /* 0x000fea0003800000 */
[----:B------:R-:W1:Y:S02]  /*42c0*/  LDG.E.U8 R164, desc[UR36][R2.64+0x70] ;  /* 0x0000702402a47981 */ /* 0x000e64000c1e1100 */
[----:B-1----:R-:W-:-:S05]  /*42d0*/  PRMT R11, R164, 0x8880, RZ ;  /* 0x00008880a40b7816 */ /* 0x002fca00000000ff */
[----:B------:R-:W-:-:S07]  /*42e0*/  IMAD R10, R11, R152, RZ ;  /* 0x000000980b0a7224 */ /* 0x000fce00078e02ff */
.L_x_151:
[----:B------:R-:W-:Y:S05]  /*42f0*/  BSYNC B1 ;  /* 0x0000000000017941 */ /* 0x000fea0003800000 */
.L_x_150:
        /* <DEDUP_REMOVED lines=10> */
.L_x_153:
[----:B------:R-:W-:Y:S05]  /*43a0*/  BSYNC B1 ;  /* 0x0000000000017941 */ /* 0x000fea0003800000 */
.L_x_152:
[----:B------:R-:W-:Y:S01]  /*43b0*/  @!P2 IMAD R81, R81, R153, R10 ;  /* 0x000000995151a224 */ /* 0x000fe200078e020a */
[----:B------:R-:W-:Y:S04]  /*43c0*/  BSSY B1, `(.L_x_154) ;  /* 0x0000006000017945 */ /* 0x000fe80003800000 */
[----:B------:R0:W-:Y:S01]  /*43d0*/  @!P2 STG.E.U8 desc[UR36][R4.64+0x71], R81 ;  /* 0x000071510400a986 */ /* 0x0001e2000c101124 */
[----:B------:R-:W-:Y:S05]  /*43e0*/  @P3 BRA `(.L_x_155) ;  /* 0x00000000000c3947 */ /* 0x000fea0003800000 */
[----:B------:R-:W1:Y:S02]  /*43f0*/  LDG.E.U8 R164, desc[UR36][R8.64+0x70] ;  /* 0x0000702408a47981 */ /* 0x000e64000c1e1100 */
[----:B-1----:R-:W-:-:S05]  /*4400*/  PRMT R11, R164, 0x8880, RZ ;  /* 0x00008880a40b7816 */ /* 0x002fca00000000ff */
[----:B------:R-:W-:-:S07]  /*4410*/  IMAD R10, R11, R152, RZ ;  /* 0x000000980b0a7224 */ /* 0x000fce00078e02ff */
.L_x_155:
[----:B------:R-:W-:Y:S05]  /*4420*/  BSYNC B1 ;  /* 0x0000000000017941 */ /* 0x000fea0003800000 */
.L_x_154:
[----:B-1----:R-:W-:Y:S01]  /*4430*/  @!P3 IMAD R11, R82, R153, R10 ;  /* 0x00000099520bb224 */ /* 0x002fe200078e020a */
[----:B------:R-:W-:Y:S04]  /*4440*/  BSSY B1, `(.L_x_156) ;  /* 0x0000006000017945 */ /* 0x000fe80003800000 */
[----:B------:R1:W-:Y:S01]  /*4450*/  @!P3 STG.E.U8 desc[UR36][R6.64+0x70], R11 ;  /* 0x0000700b0600b986 */ /* 0x0003e2000c101124 */
[----:B------:R-:W-:Y:S05]  /*4460*/  @P4 BRA `(.L_x_157) ;  /* 0x00000000000c4947 */ /* 0x000fea0003800000 */
[----:B------:R-:W1:Y:S02]  /*4470*/  LDG.E.U8 R164, desc[UR36][R8.64+0x71] ;  /* 0x0000712408a47981 */ /* 0x000e64000c1e1100 */
[----:B-1----:R-:W-:-:S05]  /*4480*/  PRMT R11, R164, 0x8880, RZ ;  /* 0x00008880a40b7816 */ /* 0x002fca00000000ff */
[----:B------:R-:W-:-:S07]  /*4490*/  IMAD R10, R11, R152, RZ ;  /* 0x000000980b0a7224 */ /* 0x000fce00078e02ff */
.L_x_157:
[----:B------:R-:W-:Y:S05]  /*44a0*/  BSYNC B1 ;  /* 0x0000000000017941 */ /* 0x000fea0003800000 */
.L_x_156:
        /* <DEDUP_REMOVED lines=10> */
.L_x_159:
[----:B------:R-:W-:Y:S05]  /*4550*/  BSYNC B1 ;  /* 0x0000000000017941 */ /* 0x000fea0003800000 */
.L_x_158:
[----:B-1----:R-:W-:Y:S01]  /*4560*/  @!P2 IMAD R11, R84, R153, R10 ;  /* 0x00000099540ba224 */ /* 0x002fe200078e020a */
[----:B------:R-:W-:Y:S04]  /*4570*/  BSSY B1, `(.L_x_160) ;  /* 0x0000006000017945 */ /* 0x000fe80003800000 */
[----:B------:R1:W-:Y:S01]  /*4580*/  @!P2 STG.E.U8 desc[UR36][R4.64+0x78], R11 ;  /* 0x0000780b0400a986 */ /* 0x0003e2000c101124 */
[----:B------:R-:W-:Y:S05]  /*4590*/  @P3 BRA `(.L_x_161) ;  /* 0x00000000000c3947 */ /* 0x000fea0003800000 */
[----:B------:R-:W1:Y:S02]  /*45a0*/  LDG.E.U8 R164, desc[UR36][R2.64+0x79] ;  /* 0x0000792402a47981 */ /* 0x000e64000c1e1100 */
[----:B-1----:R-:W-:-:S05]  /*45b0*/  PRMT R11, R164, 0x8880, RZ ;  /* 0x00008880a40b7816 */ /* 0x002fca00000000ff */
[----:B------:R-:W-:-:S07]  /*45c0*/  IMAD R10, R11, R152, RZ ;  /* 0x000000980b0a7224 */ /* 0x000fce00078e02ff */
.L_x_161:
[----:B------:R-:W-:Y:S05]  /*45d0*/  BSYNC B1 ;  /* 0x0000000000017941 */ /* 0x000fea0003800000 */
.L_x_160:
[----:B------:R-:W-:Y:S01]  /*45e0*/  @!P3 IMAD R85, R85, R153, R10 ;  /* 0x000000995555b224 */ /* 0x000fe200078e020a */
[----:B------:R-:W-:Y:S04]  /*45f0*/  BSSY B1, `(.L_x_162) ;  /* 0x0000006000017945 */ /* 0x000fe80003800000 */
[----:B------:R0:W-:Y:S01]  /*4600*/  @!P3 STG.E.U8 desc[UR36][R4.64+0x79], R85 ;  /* 0x000079550400b986 */ /* 0x0001e2000c101124 */
[----:B------:R-:W-:Y:S05]  /*4610*/  @P4 BRA `(.L_x_163) ;  /* 0x00000000000c4947 */ /* 0x000fea0003800000 */
[----:B------:R-:W1:Y:S02]  /*4620*/  LDG.E.U8 R164, desc[UR36][R8.64+0x78] ;  /* 0x0000782408a47981 */ /* 0x000e64000c1e1100 */
[----:B-1----:R-:W-:-:S05]  /*4630*/  PRMT R11, R164, 0x8880, RZ ;  /* 0x00008880a40b7816 */ /* 0x002fca00000000ff */
[----:B------:R-:W-:-:S07]  /*4640*/  IMAD R10, R11, R152, RZ ;  /* 0x000000980b0a7224 */ /* 0x000fce00078e02ff */
.L_x_163:
[----:B------:R-:W-:Y:S05]  /*4650*/  BSYNC B1 ;  /* 0x0000000000017941 */ /* 0x000fea0003800000 */
.L_x_162:
        /* <DEDUP_REMOVED lines=10> */
.L_x_165:
[----:B------:R-:W-:Y:S05]  /*4700*/  BSYNC B1 ;  /* 0x0000000000017941 */ /* 0x000fea0003800000 */
.L_x_164:
[----:B------:R-:W-:Y:S01]  /*4710*/  @!P2 IMAD R87, R87, R153, R10 ;  /* 0x000000995757a224 */ /* 0x000fe200078e020a */
[----:B------:R-:W-:Y:S04]  /*4720*/  BSSY B1, `(.L_x_166) ;  /* 0x0000006000017945 */ /* 0x000fe80003800000 */
[----:B------:R0:W-:Y:S01]  /*4730*/  @!P2 STG.E.U8 desc[UR36][R6.64+0x79], R87 ;  /* 0x000079570600a986 */ /* 0x0001e2000c101124 */
[----:B------:R-:W-:Y:S05]  /*4740*/  @P3 BRA `(.L_x_167) ;  /* 0x00000000000c3947 */ /* 0x000fea0003800000 */
[----:B------:R-:W1:Y:S02]  /*4750*/  LDG.E.U8 R164, desc[UR36][R2.64+0x80] ;  /* 0x0000802402a47981 */ /* 0x000e64000c1e1100 */
[----:B-1----:R-:W-:-:S05]  /*4760*/  PRMT R11, R164, 0x8880, RZ ;  /* 0x00008880a40b7816 */ /* 0x002fca00000000ff */
[----:B------:R-:W-:-:S07]  /*4770*/  IMAD R10, R11, R152, RZ ;  /* 0x000000980b0a7224 */ /* 0x000fce00078e02ff */
.L_x_167:
[----:B------:R-:W-:Y:S05]  /*4780*/  BSYNC B1 ;  /* 0x0000000000017941 */ /* 0x000fea0003800000 */
.L_x_166:
[----:B-1----:R-:W-:Y:S01]  /*4790*/  @!P3 IMAD R11, R88, R153, R10 ;  /* 0x00000099580bb224 */ /* 0x002fe200078e020a */
[----:B------:R-:W-:Y:S04]  /*47a0*/  BSSY B1, `(.L_x_168) ;  /* 0x0000006000017945 */ /* 0x000fe80003800000 */
[----:B------:R1:W-:Y:S01]  /*47b0*/  @!P3 STG.E.U8 desc[UR36][R4.64+0x80], R11 ;  /* 0x0000800b0400b986 */ /* 0x0003e2000c101124 */
[----:B------:R-:W-:Y:S05]  /*47c0*/  @P4 BRA `(.L_x_169) ;  /* 0x00000000000c4947 */ /* 0x000fea0003800000 */
[----:B------:R-:W1:Y:S02]  /*47d0*/  LDG.E.U8 R164, desc[UR36][R2.64+0x81] ;  /* 0x0000812402a47981 */ /* 0x000e64000c1e1100 */
[----:B-1----:R-:W-:-:S05]  /*47e0*/  PRMT R11, R164, 0x8880, RZ ;  /* 0x00008880a40b7816 */ /* 0x002fca00000000ff */
[----:B------:R-:W-:-:S07]  /*47f0*/  IMAD R10, R11, R152, RZ ;  /* 0x000000980b0a7224 */ /* 0x000fce00078e02ff */
.L_x_169:
[----:B------:R-:W-:Y:S05]  /*4800*/  BSYNC B1 ;  /* 0x0000000000017941 */ /* 0x000fea0003800000 */
.L_x_168:
        /* <DEDUP_REMOVED lines=10> */
.L_x_171:
[----:B------:R-:W-:Y:S05]  /*48b0*/  BSYNC B1 ;  /* 0x0000000000017941 */ /* 0x000fea0003800000 */
.L_x_170:
[----:B-1----:R-:W-:Y:S01]  /*48c0*/  @!P2 IMAD R11, R90, R153, R10 ;  /* 0x000000995a0ba224 */ /* 0x002fe200078e020a */
[----:B------:R-:W-:Y:S04]  /*48d0*/  BSSY B1, `(.L_x_172) ;  /* 0x0000006000017945 */ /* 0x000fe80003800000 */
[----:B------:R1:W-:Y:S01]  /*48e0*/  @!P2 STG.E.U8 desc[UR36][R6.64+0x80], R11 ;  /* 0x0000800b0600a986 */ /* 0x0003e2000c101124 */
[----:B------:R-:W-:Y:S05]  /*48f0*/  @P3 BRA `(.L_x_173) ;  /* 0x00000000000c3947 */ /* 0x000fea0003800000 */
[----:B------:R-:W1:Y:S02]  /*4900*/  LDG.E.U8 R164, desc[UR36][R8.64+0x81] ;  /* 0x0000812408a47981 */ /* 0x000e64000c1e1100 */
[----:B-1----:R-:W-:-:S05]  /*4910*/  PRMT R11, R164, 0x8880, RZ ;  /* 0x00008880a40b7816 */ /* 0x002fca00000000ff */
[----:B------:R-:W-:-:S07]  /*4920*/  IMAD R10, R11, R152, RZ ;  /* 0x000000980b0a7224 */ /* 0x000fce00078e02ff */
.L_x_173:
[----:B------:R-:W-:Y:S05]  /*4930*/  BSYNC B1 ;  /* 0x0000000000017941 */ /* 0x000fea0003800000 */
.L_x_172:
[----:B------:R-:W-:Y:S01]  /*4940*/  @!P3 IMAD R91, R91, R153, R10 ;  /* 0x000000995b5bb224 */ /* 0x000fe200078e020a */
[----:B------:R-:W-:Y:S04]  /*4950*/  BSSY B1, `(.L_x_174) ;  /* 0x0000006000017945 */ /* 0x000fe80003800000 */
[----:B------:R0:W-:Y:S01]  /*4960*/  @!P3 STG.E.U8 desc[UR36][R6.64+0x81], R91 ;  /* 0x0000815b0600b986 */ /* 0x0001e2000c101124 */
[----:B------:R-:W-:Y:S05]  /*4970*/  @P4 BRA `(.L_x_175) ;  /* 0x00000000000c4947 */ /* 0x000fea0003800000 */
[----:B------:R-:W1:Y:S02]  /*4980*/  LDG.E.U8 R164, desc[UR36][R2.64+0x88] ;  /* 0x0000882402a47981 */ /* 0x000e64000c1e1100 */
[----:B-1----:R-:W-:-:S05]  /*4990*/  PRMT R11, R164, 0x8880, RZ ;  /* 0x00008880a40b7816 */ /* 0x002fca00000000ff */
[----:B------:R-:W-:-:S07]  /*49a0*/  IMAD R10, R11, R152, RZ ;  /* 0x000000980b0a7224 */ /* 0x000fce00078e02ff */
.L_x_175:
[----:B------:R-:W-:Y:S05]  /*49b0*/  BSYNC B1 ;  /* 0x0000000000017941 */ /* 0x000fea0003800000 */
.L_x_174:
        /* <DEDUP_REMOVED lines=10> */
.L_x_177:
[----:B------:R-:W-:Y:S05]  /*4a60*/  BSYNC B1 ;  /* 0x0000000000017941 */ /* 0x000fea0003800000 */
.L_x_176:
[----:B------:R-:W-:Y:S01]  /*4a70*/  @!P2 IMAD R93, R93, R153, R10 ;  /* 0x000000995d5da224 */ /* 0x000fe200078e020a */
[----:B------:R-:W-:Y:S04]  /*4a80*/  BSSY B1, `(.L_x_178) ;  /* 0x0000006000017945 */ /* 0x000fe80003800000 */
[----:B------:R0:W-:Y:S01]  /*4a90*/  @!P2 STG.E.U8 desc[UR36][R4.64+0x89], R93 ;  /* 0x0000895d0400a986 */ /* 0x0001e2000c101124 */
[----:B------:R-:W-:Y:S05]  /*4aa0*/  @P3 BRA `(.L_x_179) ;  /* 0x00000000000c3947 */ /* 0x000fea0003800000 */
[----:B------:R-:W1:Y:S02]  /*4ab0*/  LDG.E.U8 R164, desc[UR36][R8.64+0x88] ;  /* 0x0000882408a47981 */ /* 0x000e64000c1e1100 */
[----:B-1----:R-:W-:-:S05]  /*4ac0*/  PRMT R11, R164, 0x8880, RZ ;  /* 0x00008880a40b7816 */ /* 0x002fca00000000ff */
[----:B------:R-:W-:-:S07]  /*4ad0*/  IMAD R10, R11, R152, RZ ;  /* 0x000000980b0a7224 */ /* 0x000fce00078e02ff */
.L_x_179:
[----:B------:R-:W-:Y:S05]  /*4ae0*/  BSYNC B1 ;  /* 0x0000000000017941 */ /* 0x000fea0003800000 */
.L_x_178:
[----:B-1----:R-:W-:Y:S01]  /*4af0*/  @!P3 IMAD R11, R94, R153, R10 ;  /* 0x000000995e0bb224 */ /* 0x002fe200078e020a */
[----:B------:R-:W-:Y:S04]  /*4b00*/  BSSY B1, `(.L_x_180) ;  /* 0x0000006000017945 */ /* 0x000fe80003800000 */
[----:B------:R1:W-:Y:S01]  /*4b10*/  @!P3 STG.E.U8 desc[UR36][R6.64+0x88], R11 ;  /* 0x0000880b0600b986 */ /* 0x0003e2000c101124 */
[----:B------:R-:W-:Y:S05]  /*4b20*/  @P4 BRA `(.L_x_181) ;  /* 0x00000000000c4947 */ /* 0x000fea0003800000 */
[----:B------:R-:W1:Y:S02]  /*4b30*/  LDG.E.U8 R164, desc[UR36][R8.64+0x89] ;  /* 0x0000892408a47981 */ /* 0x000e64000c1e1100 */
[----:B-1----:R-:W-:-:S05]  /*4b40*/  PRMT R11, R164, 0x8880, RZ ;  /* 0x00008880a40b7816 */ /* 0x002fca00000000ff */
[----:B------:R-:W-:-:S07]  /*4b50*/  IMAD R10, R11, R152, RZ ;  /* 0x000000980b0a7224 */ /* 0x000fce00078e02ff */
.L_x_181:
[----:B------:R-:W-:Y:S05]  /*4b60*/  BSYNC B1 ;  /* 0x0000000000017941 */ /* 0x000fea0003800000 */
.L_x_180:
        /* <DEDUP_REMOVED lines=10> */
.L_x_183:
[----:B------:R-:W-:Y:S05]  /*4c10*/  BSYNC B1 ;  /* 0x0000000000017941 */ /* 0x000fea0003800000 */
.L_x_182:
[----:B-1----:R-:W-:Y:S01]  /*4c20*/  @!P2 IMAD R11, R96, R153, R10 ;  /* 0x00000099600ba224 */ /* 0x002fe200078e020a */
[----:B------:R-:W-:Y:S04]  /*4c30*/  BSSY B1, `(.L_x_184) ;  /* 0x0000006000017945 */ /* 0x000fe80003800000 */
[----:B------:R1:W-:Y:S01]  /*4c40*/  @!P2 STG.E.U8 desc[UR36][R4.64+0x90], R11 ;  /* 0x0000900b0400a986 */ /* 0x0003e2000c101124 */
[----:B------:R-:W-:Y:S05]  /*4c50*/  @P3 BRA `(.L_x_185) ;  /* 0x00000000000c3947 */ /* 0x000fea0003800000 */
[----:B------:R-:W1:Y:S02]  /*4c60*/  LDG.E.U8 R164, desc[UR36][R2.64+0x91] ;  /* 0x0000912402a47981 */ /* 0x000e64000c1e1100 */
[----:B-1----:R-:W-:-:S05]  /*4c70*/  PRMT R11, R164, 0x8880, RZ ;  /* 0x00008880a40b7816 */ /* 0x002fca00000000ff */
[----:B------:R-:W-:-:S07]  /*4c80*/  IMAD R10, R11, R152, RZ ;  /* 0x000000980b0a7224 */ /* 0x000fce00078e02ff */
.L_x_185:
[----:B------:R-:W-:Y:S05]  /*4c90*/  BSYNC B1 ;  /* 0x0000000000017941 */ /* 0x000fea0003800000 */
.L_x_184:
[----:B------:R-:W-:Y:S01]  /*4ca0*/  @!P3 IMAD R97, R97, R153, R10 ;  /* 0x000000996161b224 */ /* 0x000fe200078e020a */
[----:B------:R-:W-:Y:S04]  /*4cb0*/  BSSY B1, `(.L_x_186) ;  /* 0x0000006000017945 */ /* 0x000fe80003800000 */
[----:B------:R0:W-:Y:S01]  /*4cc0*/  @!P3 STG.E.U8 desc[UR36][R4.64+0x91], R97 ;  /* 0x000091610400b986 */ /* 0x0001e2000c101124 */
[----:B------:R-:W-:Y:S05]  /*4cd0*/  @P4 BRA `(.L_x_187) ;  /* 0x00000000000c4947 */ /* 0x000fea0003800000 */
[----:B------:R-:W1:Y:S02]  /*4ce0*/  LDG.E.U8 R164, desc[UR36][R8.64+0x90] ;  /* 0x0000902408a47981 */ /* 0x000e64000c1e1100 */
[----:B-1----:R-:W-:-:S05]  /*4cf0*/  PRMT R11, R164, 0x8880, RZ ;  /* 0x00008880a40b7816 */ /* 0x002fca00000000ff */
[----:B------:R-:W-:-:S07]  /*4d00*/  IMAD R10, R11, R152, RZ ;  /* 0x000000980b0a7224 */ /* 0x000fce00078e02ff */
.L_x_187:
[----:B------:R-:W-:Y:S05]  /*4d10*/  BSYNC B1 ;  /* 0x0000000000017941 */ /* 0x000fea0003800000 */
.L_x_186:
        /* <DEDUP_REMOVED lines=10> */
.L_x_189:
[----:B------:R-:W-:Y:S05]  /*4dc0*/  BSYNC B1 ;  /* 0x0000000000017941 */ /* 0x000fea0003800000 */
.L_x_188:
[----:B------:R-:W-:Y:S01]  /*4dd0*/  @!P2 IMAD R99, R99, R153, R10 ;  /* 0x000000996363a224 */ /* 0x000fe200078e020a */
[----:B------:R-:W-:Y:S04]  /*4de0*/  BSSY B1, `(.L_x_190) ;  /* 0x0000006000017945 */ /* 0x000fe80003800000 */
[----:B------:R0:W-:Y:S01]  /*4df0*/  @!P2 STG.E.U8 desc[UR36][R6.64+0x91], R99 ;  /* 0x000091630600a986 */ /* 0x0001e2000c101124 */
[----:B------:R-:W-:Y:S05]  /*4e00*/  @P3 BRA `(.L_x_191) ;  /* 0x00000000000c3947 */ /* 0x000fea0003800000 */
[----:B------:R-:W1:Y:S02]  /*4e10*/  LDG.E.U8 R164, desc[UR36][R2.64+0x98] ;  /* 0x0000982402a47981 */ /* 0x000e64000c1e1100 */
[----:B-1----:R-:W-:-:S05]  /*4e20*/  PRMT R11, R164, 0x8880, RZ ;  /* 0x00008880a40b7816 */ /* 0x002fca00000000ff */
[----:B------:R-:W-:-:S07]  /*4e30*/  IMAD R10, R11, R152, RZ ;  /* 0x000000980b0a7224 */ /* 0x000fce00078e02ff */
.L_x_191:
[----:B------:R-:W-:Y:S05]  /*4e40*/  BSYNC B1 ;  /* 0x0000000000017941 */ /* 0x000fea0003800000 */
.L_x_190:
[----:B-1----:R-:W-:Y:S01]  /*4e50*/  @!P3 IMAD R11, R100, R153, R10 ;  /* 0x00000099640bb224 */ /* 0x002fe200078e020a */
[----:B------:R-:W-:Y:S04]  /*4e60*/  BSSY B1, `(.L_x_192) ;  /* 0x0000006000017945 */ /* 0x000fe80003800000 */
[----:B------:R1:W-:Y:S01]  /*4e70*/  @!P3 STG.E.U8 desc[UR36][R4.64+0x98], R11 ;  /* 0x0000980b0400b986 */ /* 0x0003e2000c101124 */
[----:B------:R-:W-:Y:S05]  /*4e80*/  @P4 BRA `(.L_x_193) ;  /* 0x00000000000c4947 */ /* 0x000fea0003800000 */
[----:B------:R-:W1:Y:S02]  /*4e90*/  LDG.E.U8 R164, desc[UR36][R2.64+0x99] ;  /* 0x0000992402a47981 */ /* 0x000e64000c1e1100 */
[----:B-1----:R-:W-:-:S05]  /*4ea0*/  PRMT R11, R164, 0x8880, RZ ;  /* 0x00008880a40b7816 */ /* 0x002fca00000000ff */
[----:B------:R-:W-:-:S07]  /*4eb0*/  IMAD R10, R11, R152, RZ ;  /* 0x000000980b0a7224 */ /* 0x000fce00078e02ff */
.L_x_193:
[----:B------:R-:W-:Y:S05]  /*4ec0*/  BSYNC B1 ;  /* 0x0000000000017941 */ /* 0x000fea0003800000 */
.L_x_192:
        /* <DEDUP_REMOVED lines=10> */
.L_x_195:
[----:B------:R-:W-:Y:S05]  /*4f70*/  BSYNC B1 ;  /* 0x0000000000017941 */ /* 0x000fea0003800000 */
.L_x_194:
[----:B-1----:R-:W-:Y:S01]  /*4f80*/  @!P2 IMAD R11, R102, R153, R10 ;  /* 0x00000099660ba224 */ /* 0x002fe200078e020a */
[----:B------:R-:W-:Y:S04]  /*4f90*/  BSSY B1, `(.L_x_196) ;  /* 0x0000006000017945 */ /* 0x000fe80003800000 */
[----:B------:R1:W-:Y:S01]  /*4fa0*/  @!P2 STG.E.U8 desc[UR36][R6.64+0x98], R11 ;  /* 0x0000980b0600a986 */ /* 0x0003e2000c101124 */
[----:B------:R-:W-:Y:S05]  /*4fb0*/  @P3 BRA `(.L_x_197) ;  /* 0x00000000000c3947 */ /* 0x000fea0003800000 */
[----:B------:R-:W1:Y:S02]  /*4fc0*/  LDG.E.U8 R164, desc[UR36][R8.64+0x99] ;  /* 0x0000992408a47981 */ /* 0x000e64000c1e1100 */
[----:B-1----:R-:W-:-:S05]  /*4fd0*/  PRMT R11, R164, 0x8880, RZ ;  /* 0x00008880a40b7816 */ /* 0x002fca00000000ff */
[----:B------:R-:W-:-:S07]  /*4fe0*/  IMAD R10, R11, R152, RZ ;  /* 0x000000980b0a7224 */ /* 0x000fce00078e02ff */
.L_x_197:
[----:B------:R-:W-:Y:S05]  /*4ff0*/  BSYNC B1 ;  /* 0x0000000000017941 */ /* 0x000fea0003800000 */
.L_x_196:
[----:B------:R-:W-:Y:S01]  /*5000*/  @!P3 IMAD R103, R103, R153, R10 ;  /* 0x000000996767b224 */ /* 0x000fe200078e020a */
[----:B------:R-:W-:Y:S04]  /*5010*/  BSSY B1, `(.L_x_198) ;  /* 0x0000006000017945 */ /* 0x000fe80003800000 */
[----:B------:R0:W-:Y:S01]  /*5020*/  @!P3 STG.E.U8 desc[UR36][R6.64+0x99], R103 ;  /* 0x000099670600b986 */ /* 0x0001e2000c101124 */
[----:B------:R-:W-:Y:S05]  /*5030*/  @P4 BRA `(.L_x_199) ;  /* 0x00000000000c4947 */ /* 0x000fea0003800000 */
[----:B------:R-:W1:Y:S02]  /*5040*/  LDG.E.U8 R164, desc[UR36][R2.64+0xa0] ;  /* 0x0000a02402a47981 */ /* 0x000e64000c1e1100 */
[----:B-1----:R-:W-:-:S05]  /*5050*/  PRMT R11, R164, 0x8880, RZ ;  /* 0x00008880a40b7816 */ /* 0x002fca00000000ff */
[----:B------:R-:W-:-:S07]  /*5060*/  IMAD R10, R11, R152, RZ ;  /* 0x000000980b0a7224 */ /* 0x000fce00078e02ff */
.L_x_199:
[----:B------:R-:W-:Y:S05]  /*5070*/  BSYNC B1 ;  /* 0x0000000000017941 */ /* 0x000fea0003800000 */
.L_x_198:
        /* <DEDUP_REMOVED lines=10> */
.L_x_201:
[----:B------:R-:W-:Y:S05]  /*5120*/  BSYNC B1 ;  /* 0x0000000000017941 */ /* 0x000fea0003800000 */
.L_x_200:
[----:B------:R-:W-:Y:S01]  /*5130*/  @!P2 IMAD R105, R105, R153, R10 ;  /* 0x000000996969a224 */ /* 0x000fe200078e020a */
[----:B------:R-:W-:Y:S04]  /*5140*/  BSSY B1, `(.L_x_202) ;  /* 0x0000006000017945 */ /* 0x000fe80003800000 */
[----:B------:R0:W-:Y:S01]  /*5150*/  @!P2 STG.E.U8 desc[UR36][R4.64+0xa1], R105 ;  /* 0x0000a1690400a986 */ /* 0x0001e2000c101124 */
[----:B------:R-:W-:Y:S05]  /*5160*/  @P3 BRA `(.L_x_203) ;  /* 0x00000000000c3947 */ /* 0x000fea0003800000 */
[----:B------:R-:W1:Y:S02]  /*5170*/  LDG.E.U8 R164, desc[UR36][R8.64+0xa0] ;  /* 0x0000a02408a47981 */ /* 0x000e64000c1e1100 */
[----:B-1----:R-:W-:-:S05]  /*5180*/  PRMT R11, R164, 0x8880, RZ ;  /* 0x00008880a40b7816 */ /* 0x002fca00000000ff */
[----:B------:R-:W-:-:S07]  /*5190*/  IMAD R10, R11, R152, RZ ;  /* 0x000000980b0a7224 */ /* 0x000fce00078e02ff */
.L_x_203:
[----:B------:R-:W-:Y:S05]  /*51a0*/  BSYNC B1 ;  /* 0x0000000000017941 */ /* 0x000fea0003800000 */
.L_x_202:
[----:B-1----:R-:W-:Y:S01]  /*51b0*/  @!P3 IMAD R11, R106, R153, R10 ;  /* 0x000000996a0bb224 */ /* 0x002fe200078e020a */
[----:B------:R-:W-:Y:S04]  /*51c0*/  BSSY B1, `(.L_x_204) ;  /* 0x0000006000017945 */ /* 0x000fe80003800000 */
[----:B------:R1:W-:Y:S01]  /*51d0*/  @!P3 STG.E.U8 desc[UR36][R6.64+0xa0], R11 ;  /* 0x0000a00b0600b986 */ /* 0x0003e2000c101124 */
[----:B------:R-:W-:Y:S05]  /*51e0*/  @P4 BRA `(.L_x_205) ;  /* 0x00000000000c4947 */ /* 0x000fea0003800000 */
[----:B------:R-:W1:Y:S02]  /*51f0*/  LDG.E.U8 R164, desc[UR36][R8.64+0xa1] ;  /* 0x0000a12408a47981 */ /* 0x000e64000c1e1100 */
[----:B-1----:R-:W-:-:S05]  /*5200*/  PRMT R11, R164, 0x8880, RZ ;  /* 0x00008880a40b7816 */ /* 0x002fca00000000ff */
[----:B------:R-:W-:-:S07]  /*5210*/  IMAD R10, R11, R152, RZ ;  /* 0x000000980b0a7224 */ /* 0x000fce00078e02ff */
.L_x_205:
[----:B------:R-:W-:Y:S05]  /*5220*/  BSYNC B1 ;  /* 0x0000000000017941 */ /* 0x000fea0003800000 */
.L_x_204:
        /* <DEDUP_REMOVED lines=10> */
.L_x_207:
[----:B------:R-:W-:Y:S05]  /*52d0*/  BSYNC B1 ;  /* 0x0000000000017941 */ /* 0x000fea0003800000 */
.L_x_206:
[----:B-1----:R-:W-:Y:S01]  /*52e0*/  @!P2 IMAD R11, R108, R153, R10 ;  /* 0x000000996c0ba224 */ /* 0x002fe200078e020a */
[----:B------:R-:W-:Y:S04]  /*52f0*/  BSSY B1, `(.L_x_208) ;  /* 0x0000006000017945 */ /* 0x000fe80003800000 */
[----:B------:R1:W-:Y:S01]  /*5300*/  @!P2 STG.E.U8 desc[UR36][R4.64+0xa8], R11 ;  /* 0x0000a80b0400a986 */ /* 0x0003e2000c101124 */
[----:B------:R-:W-:Y:S05]  /*5310*/  @P3 BRA `(.L_x_209) ;  /* 0x00000000000c3947 */ /* 0x000fea0003800000 */
[----:B------:R-:W1:Y:S02]  /*5320*/  LDG.E.U8 R164, desc[UR36][R2.64+0xa9] ;  /* 0x0000a92402a47981 */ /* 0x000e64000c1e1100 */
[----:B-1----:R-:W-:-:S05]  /*5330*/  PRMT R11, R164, 0x8880, RZ ;  /* 0x00008880a40b7816 */ /* 0x002fca00000000ff */
[----:B------:R-:W-:-:S07]  /*5340*/  IMAD R10, R11, R152, RZ ;  /* 0x000000980b0a7224 */ /* 0x000fce00078e02ff */
.L_x_209:
[----:B------:R-:W-:Y:S05]  /*5350*/  BSYNC B1 ;  /* 0x0000000000017941 */ /* 0x000fea0003800000 */
.L_x_208:
[----:B------:R-:W-:Y:S01]  /*5360*/  @!P3 IMAD R109, R109, R153, R10 ;  /* 0x000000996d6db224 */ /* 0x000fe200078e020a */
[----:B------:R-:W-:Y:S04]  /*5370*/  BSSY B1, `(.L_x_210) ;  /* 0x0000006000017945 */ /* 0x000fe80003800000 */
[----:B------:R0:W-:Y:S01]  /*5380*/  @!P3 STG.E.U8 desc[UR36][R4.64+0xa9], R109 ;  /* 0x0000a96d0400b986 */ /* 0x0001e2000c101124 */
[----:B------:R-:W-:Y:S05]  /*5390*/  @P4 BRA `(.L_x_211) ;  /* 0x00000000000c4947 */ /* 0x000fea0003800000 */
[----:B------:R-:W1:Y:S02]  /*53a0*/  LDG.E.U8 R164, desc[UR36][R8.64+0xa8] ;  /* 0x0000a82408a47981 */ /* 0x000e64000c1e1100 */
[----:B-1----:R-:W-:-:S05]  /*53b0*/  PRMT R11, R164, 0x8880, RZ ;  /* 0x00008880a40b7816 */ /* 0x002fca00000000ff */
[----:B------:R-:W-:-:S07]  /*53c0*/  IMAD R10, R11, R152, RZ ;  /* 0x000000980b0a7224 */ /* 0x000fce00078e02ff */
.L_x_211:
[----:B------:R-:W-:Y:S05]  /*53d0*/  BSYNC B1 ;  /* 0x0000000000017941 */ /* 0x000fea0003800000 */
.L_x_210:
        /* <DEDUP_REMOVED lines=10> */
.L_x_213:
[----:B------:R-:W-:Y:S05]  /*5480*/  BSYNC B1 ;  /* 0x0000000000017941 */ /* 0x000fea0003800000 */
.L_x_212:
[----:B------:R-:W-:Y:S01]  /*5490*/  @!P2 IMAD R111, R111, R153, R10 ;  /* 0x000000996f6fa224 */ /* 0x000fe200078e020a */
[----:B------:R-:W-:Y:S04]  /*54a0*/  BSSY B1, `(.L_x_214) ;  /* 0x0000006000017945 */ /* 0x000fe80003800000 */
[----:B------:R0:W-:Y:S01]  /*54b0*/  @!P2 STG.E.U8 desc[UR36][R6.64+0xa9], R111 ;  /* 0x0000a96f0600a986 */ /* 0x0001e2000c101124 */
[----:B------:R-:W-:Y:S05]  /*54c0*/  @P3 BRA `(.L_x_215) ;  /* 0x00000000000c3947 */ /* 0x000fea0003800000 */
[----:B------:R-:W1:Y:S02]  /*54d0*/  LDG.E.U8 R164, desc[UR36][R2.64+0xb0] ;  /* 0x0000b02402a47981 */ /* 0x000e64000c1e1100 */
[----:B-1----:R-:W-:-:S05]  /*54e0*/  PRMT R11, R164, 0x8880, RZ ;  /* 0x00008880a40b7816 */ /* 0x002fca00000000ff */
[----:B------:R-:W-:-:S07]  /*54f0*/  IMAD R10, R11, R152, RZ ;  /* 0x000000980b0a7224 */ /* 0x000fce00078e02ff */
.L_x_215:
[----:B------:R-:W-:Y:S05]  /*5500*/  BSYNC B1 ;  /* 0x0000000000017941 */ /* 0x000fea0003800000 */
.L_x_214:
[----:B-1----:R-:W-:Y:S01]  /*5510*/  @!P3 IMAD R11, R112, R153, R10 ;  /* 0x00000099700bb224 */ /* 0x002fe200078e020a */
[----:B------:R-:W-:Y:S04]  /*5520*/  BSSY B1, `(.L_x_216) ;  /* 0x0000006000017945 */ /* 0x000fe80003800000 */
[----:B------:R1:W-:Y:S01]  /*5530*/  @!P3 STG.E.U8 desc[UR36][R4.64+0xb0], R11 ;  /* 0x0000b00b0400b986 */ /* 0x0003e2000c101124 */
[----:B------:R-:W-:Y:S05]  /*5540*/  @P4 BRA `(.L_x_217) ;  /* 0x00000000000c4947 */ /* 0x000fea0003800000 */
[----:B------:R-:W1:Y:S02]  /*5550*/  LDG.E.U8 R164, desc[UR36][R2.64+0xb1] ;  /* 0x0000b12402a47981 */ /* 0x000e64000c1e1100 */
[----:B-1----:R-:W-:-:S05]  /*5560*/  PRMT R11, R164, 0x8880, RZ ;  /* 0x00008880a40b7816 */ /* 0x002fca00000000ff */
[----:B------:R-:W-:-:S07]  /*5570*/  IMAD R10, R11, R152, RZ ;  /* 0x000000980b0a7224 */ /* 0x000fce00078e02ff */
.L_x_217:
[----:B------:R-:W-:Y:S05]  /*5580*/  BSYNC B1 ;  /* 0x0000000000017941 */ /* 0x000fea0003800000 */
.L_x_216:
        /* <DEDUP_REMOVED lines=10> */
.L_x_219:
[----:B------:R-:W-:Y:S05]  /*5630*/  BSYNC B1 ;  /* 0x0000000000017941 */ /* 0x000fea0003800000 */
.L_x_218:
[----:B-1----:R-:W-:Y:S01]  /*5640*/  @!P2 IMAD R11, R114, R153, R10 ;  /* 0x00000099720ba224 */ /* 0x002fe200078e020a */
[----:B------:R-:W-:Y:S04]  /*5650*/  BSSY B1, `(.L_x_220) ;  /* 0x0000006000017945 */ /* 0x000fe80003800000 */
[----:B------:R1:W-:Y:S01]  /*5660*/  @!P2 STG.E.U8 desc[UR36][R6.64+0xb0], R11 ;  /* 0x0000b00b0600a986 */ /* 0x0003e2000c101124 */
[----:B------:R-:W-:Y:S05]  /*5670*/  @P3 BRA `(.L_x_221) ;  /* 0x00000000000c3947 */ /* 0x000fea0003800000 */
[----:B------:R-:W1:Y:S02]  /*5680*/  LDG.E.U8 R164, desc[UR36][R8.64+0xb1] ;  /* 0x0000b12408a47981 */ /* 0x000e64000c1e1100 */
[----:B-1----:R-:W-:-:S05]  /*5690*/  PRMT R11, R164, 0x8880, RZ ;  /* 0x00008880a40b7816 */ /* 0x002fca00000000ff */
[----:B------:R-:W-:-:S07]  /*56a0*/  IMAD R10, R11, R152, RZ ;  /* 0x000000980b0a7224 */ /* 0x000fce00078e02ff */
.L_x_221:
[----:B------:R-:W-:Y:S05]  /*56b0*/  BSYNC B1 ;  /* 0x0000000000017941 */ /* 0x000fea0003800000 */
.L_x_220:
[----:B------:R-:W-:Y:S01]  /*56c0*/  @!P3 IMAD R115, R115, R153, R10 ;  /* 0x000000997373b224 */ /* 0x000fe200078e020a */
[----:B------:R-:W-:Y:S04]  /*56d0*/  BSSY B1, `(.L_x_222) ;  /* 0x0000006000017945 */ /* 0x000fe80003800000 */
[----:B------:R0:W-:Y:S01]  /*56e0*/  @!P3 STG.E.U8 desc[UR36][R6.64+0xb1], R115 ;  /* 0x0000b1730600b986 */ /* 0x0001e2000c101124 */
[----:B------:R-:W-:Y:S05]  /*56f0*/  @P4 BRA `(.L_x_223) ;  /* 0x00000000000c4947 */ /* 0x000fea0003800000 */
[----:B------:R-:W1:Y:S02]  /*5700*/  LDG.E.U8 R164, desc[UR36][R2.64+0xb8] ;  /* 0x0000b82402a47981 */ /* 0x000e64000c1e1100 */
[----:B-1----:R-:W-:-:S05]  /*5710*/  PRMT R11, R164, 0x8880, RZ ;  /* 0x00008880a40b7816 */ /* 0x002fca00000000ff */
[----:B------:R-:W-:-:S07]  /*5720*/  IMAD R10, R11, R152, RZ ;  /* 0x000000980b0a7224 */ /* 0x000fce00078e02ff */
.L_x_223:
[----:B------:R-:W-:Y:S05]  /*5730*/  BSYNC B1 ;  /* 0x0000000000017941 */ /* 0x000fea0003800000 */
.L_x_222:
        /* <DEDUP_REMOVED lines=10> */
.L_x_225:
[----:B------:R-:W-:Y:S05]  /*57e0*/  BSYNC B1 ;  /* 0x0000000000017941 */ /* 0x000fea0003800000 */
.L_x_224:
[----:B------:R-:W-:Y:S01]  /*57f0*/  @!P2 IMAD R117, R117, R153, R10 ;  /* 0x000000997575a224 */ /* 0x000fe200078e020a */
[----:B------:R-:W-:Y:S04]  /*5800*/  BSSY B1, `(.L_x_226) ;  /* 0x0000006000017945 */ /* 0x000fe80003800000 */
[----:B------:R0:W-:Y:S01]  /*5810*/  @!P2 STG.E.U8 desc[UR36][R4.64+0xb9], R117 ;  /* 0x0000b9750400a986 */ /* 0x0001e2000c101124 */
[----:B------:R-:W-:Y:S05]  /*5820*/  @P3 BRA `(.L_x_227) ;  /* 0x00000000000c3947 */ /* 0x000fea0003800000 */
[----:B------:R-:W1:Y:S02]  /*5830*/  LDG.E.U8 R164, desc[UR36][R8.64+0xb8] ;  /* 0x0000b82408a47981 */ /* 0x000e64000c1e1100 */
[----:B-1----:R-:W-:-:S05]  /*5840*/  PRMT R11, R164, 0x8880, RZ ;  /* 0x00008880a40b7816 */ /* 0x002fca00000000ff */
[----:B------:R-:W-:-:S07]  /*5850*/  IMAD R10, R11, R152, RZ ;  /* 0x000000980b0a7224 */ /* 0x000fce00078e02ff */
.L_x_227:
[----:B------:R-:W-:Y:S05]  /*5860*/  BSYNC B1 ;  /* 0x0000000000017941 */ /* 0x000fea0003800000 */
.L_x_226:
[----:B-1----:R-:W-:Y:S01]  /*5870*/  @!P3 IMAD R11, R118, R153, R10 ;  /* 0x00000099760bb224 */ /* 0x002fe200078e020a */
[----:B------:R-:W-:Y:S04]  /*5880*/  BSSY B1, `(.L_x_228) ;  /* 0x0000006000017945 */ /* 0x000fe80003800000 */
[----:B------:R1:W-:Y:S01]  /*5890*/  @!P3 STG.E.U8 desc[UR36][R6.64+0xb8], R11 ;  /* 0x0000b80b0600b986 */ /* 0x0003e2000c101124 */
[----:B------:R-:W-:Y:S05]  /*58a0*/  @P4 BRA `(.L_x_229) ;  /* 0x00000000000c4947 */ /* 0x000fea0003800000 */
[----:B------:R-:W1:Y:S02]  /*58b0*/  LDG.E.U8 R164, desc[UR36][R8.64+0xb9] ;  /* 0x0000b92408a47981 */ /* 0x000e64000c1e1100 */
[----:B-1----:R-:W-:-:S05]  /*58c0*/  PRMT R11, R164, 0x8880, RZ ;  /* 0x00008880a40b7816 */ /* 0x002fca00000000ff */
[----:B------:R-:W-:-:S07]  /*58d0*/  IMAD R10, R11, R152, RZ ;  /* 0x000000980b0a7224 */ /* 0x000fce00078e02ff */
.L_x_229:
[----:B------:R-:W-:Y:S05]  /*58e0*/  BSYNC B1 ;  /* 0x0000000000017941 */ /* 0x000fea0003800000 */
.L_x_228:
        /* <DEDUP_REMOVED lines=10> */
.L_x_231:
[----:B------:R-:W-:Y:S05]  /*5990*/  BSYNC B1 ;  /* 0x0000000000017941 */ /* 0x000fea0003800000 */
.L_x_230:
[----:B-1----:R-:W-:Y:S01]  /*59a0*/  @!P2 IMAD R11, R120, R153, R10 ;  /* 0x00000099780ba224 */ /* 0x002fe200078e020a */
[----:B------:R-:W-:Y:S04]  /*59b0*/  BSSY B1, `(.L_x_232) ;  /* 0x0000006000017945 */ /* 0x000fe80003800000 */
[----:B------:R1:W-:Y:S01]  /*59c0*/  @!P2 STG.E.U8 desc[UR36][R4.64+0xc0], R11 ;  /* 0x0000c00b0400a986 */ /* 0x0003e2000c101124 */
[----:B------:R-:W-:Y:S05]  /*59d0*/  @P3 BRA `(.L_x_233) ;  /* 0x00000000000c3947 */ /* 0x000fea0003800000 */
[----:B------:R-:W1:Y:S02]  /*59e0*/  LDG.E.U8 R164, desc[UR36][R2.64+0xc1] ;  /* 0x0000c12402a47981 */ /* 0x000e64000c1e1100 */
[----:B-1----:R-:W-:-:S05]  /*59f0*/  PRMT R11, R164, 0x8880, RZ ;  /* 0x00008880a40b7816 */ /* 0x002fca00000000ff */
[----:B------:R-:W-:-:S07]  /*5a00*/  IMAD R10, R11, R152, RZ ;  /* 0x000000980b0a7224 */ /* 0x000fce00078e02ff */
.L_x_233:
[----:B------:R-:W-:Y:S05]  /*5a10*/  BSYNC B1 ;  /* 0x0000000000017941 */ /* 0x000fea0003800000 */
.L_x_232:
[----:B------:R-:W-:Y:S01]  /*5a20*/  @!P3 IMAD R121, R121, R153, R10 ;  /* 0x000000997979b224 */ /* 0x000fe200078e020a */
[----:B------:R-:W-:Y:S04]  /*5a30*/  BSSY B1, `(.L_x_234) ;  /* 0x0000006000017945 */ /* 0x000fe80003800000 */
[----:B------:R0:W-:Y:S01]  /*5a40*/  @!P3 STG.E.U8 desc[UR36][R4.64+0xc1], R121 ;  /* 0x0000c1790400b986 */ /* 0x0001e2000c101124 */
[----:B------:R-:W-:Y:S05]  /*5a50*/  @P4 BRA `(.L_x_235) ;  /* 0x00000000000c4947 */ /* 0x000fea0003800000 */
[----:B------:R-:W1:Y:S02]  /*5a60*/  LDG.E.U8 R164, desc[UR36][R8.64+0xc0] ;  /* 0x0000c02408a47981 */ /* 0x000e64000c1e1100 */
[----:B-1----:R-:W-:-:S05]  /*5a70*/  PRMT R11, R164, 0x8880, RZ ;  /* 0x00008880a40b7816 */ /* 0x002fca00000000ff */
[----:B------:R-:W-:-:S07]  /*5a80*/  IMAD R10, R11, R152, RZ ;  /* 0x000000980b0a7224 */ /* 0x000fce00078e02ff */
.L_x_235:
[----:B------:R-:W-:Y:S05]  /*5a90*/  BSYNC B1 ;  /* 0x0000000000017941 */ /* 0x000fea0003800000 */
.L_x_234:
        /* <DEDUP_REMOVED lines=10> */
.L_x_237:
[----:B------:R-:W-:Y:S05]  /*5b40*/  BSYNC B1 ;  /* 0x0000000000017941 */ /* 0x000fea0003800000 */
.L_x_236:
[----:B------:R-:W-:Y:S01]  /*5b50*/  @!P2 IMAD R123, R123, R153, R10 ;  /* 0x000000997b7ba224 */ /* 0x000fe200078e020a */
[----:B------:R-:W-:Y:S04]  /*5b60*/  BSSY B1, `(.L_x_238) ;  /* 0x0000006000017945 */ /* 0x000fe80003800000 */
[----:B------:R0:W-:Y:S01]  /*5b70*/  @!P2 STG.E.U8 desc[UR36][R6.64+0xc1], R123 ;  /* 0x0000c17b0600a986 */ /* 0x0001e2000c101124 */
[----:B------:R-:W-:Y:S05]  /*5b80*/  @P3 BRA `(.L_x_239) ;  /* 0x00000000000c3947 */ /* 0x000fea0003800000 */
[----:B------:R-:W1:Y:S02]  /*5b90*/  LDG.E.U8 R164, desc[UR36][R2.64+0xc8] ;  /* 0x0000c82402a47981 */ /* 0x000e64000c1e1100 */
[----:B-1----:R-:W-:-:S05]  /*5ba0*/  PRMT R11, R164, 0x8880, RZ ;  /* 0x00008880a40b7816 */ /* 0x002fca00000000ff */
[----:B------:R-:W-:-:S07]  /*5bb0*/  IMAD R10, R11, R152, RZ ;  /* 0x000000980b0a7224 */ /* 0x000fce00078e02ff */
.L_x_239:
[----:B------:R-:W-:Y:S05]  /*5bc0*/  BSYNC B1 ;  /* 0x0000000000017941 */ /* 0x000fea0003800000 */
.L_x_238:
[----:B-1----:R-:W-:Y:S01]  /*5bd0*/  @!P3 IMAD R11, R124, R153, R10 ;  /* 0x000000997c0bb224 */ /* 0x002fe200078e020a */
[----:B------:R-:W-:Y:S04]  /*5be0*/  BSSY B1, `(.L_x_240) ;  /* 0x0000006000017945 */ /* 0x000fe80003800000 */
[----:B------:R1:W-:Y:S01]  /*5bf0*/  @!P3 STG.E.U8 desc[UR36][R4.64+0xc8], R11 ;  /* 0x0000c80b0400b986 */ /* 0x0003e2000c101124 */
[----:B------:R-:W-:Y:S05]  /*5c00*/  @P4 BRA `(.L_x_241) ;  /* 0x00000000000c4947 */ /* 0x000fea0003800000 */
[----:B------:R-:W1:Y:S02]  /*5c10*/  LDG.E.U8 R164, desc[UR36][R2.64+0xc9] ;  /* 0x0000c92402a47981 */ /* 0x000e64000c1e1100 */
[----:B-1----:R-:W-:-:S05]  /*5c20*/  PRMT R11, R164, 0x8880, RZ ;  /* 0x00008880a40b7816 */ /* 0x002fca00000000ff */
[----:B------:R-:W-:-:S07]  /*5c30*/  IMAD R10, R11, R152, RZ ;  /* 0x000000980b0a7224 */ /* 0x000fce00078e02ff */
.L_x_241:
[----:B------:R-:W-:Y:S05]  /*5c40*/  BSYNC B1 ;  /* 0x0000000000017941 */ /* 0x000fea0003800000 */
.L_x_240:
        /* <DEDUP_REMOVED lines=10> */
.L_x_243:
[----:B------:R-:W-:Y:S05]  /*5cf0*/  BSYNC B1 ;  /* 0x0000000000017941 */ /* 0x000fea0003800000 */
.L_x_242:
[----:B-1----:R-:W-:Y:S01]  /*5d00*/  @!P2 IMAD R11, R126, R153, R10 ;  /* 0x000000997e0ba224 */ /* 0x002fe200078e020a */
[----:B------:R-:W-:Y:S04]  /*5d10*/  BSSY B1, `(.L_x_244) ;  /* 0x0000006000017945 */ /* 0x000fe80003800000 */
[----:B------:R1:W-:Y:S01]  /*5d20*/  @!P2 STG.E.U8 desc[UR36][R6.64+0xc8], R11 ;  /* 0x0000c80b0600a986 */ /* 0x0003e2000c101124 */
[----:B------:R-:W-:Y:S05]  /*5d30*/  @P3 BRA `(.L_x_245) ;  /* 0x00000000000c3947 */ /* 0x000fea0003800000 */
[----:B------:R-:W1:Y:S02]  /*5d40*/  LDG.E.U8 R164, desc[UR36][R8.64+0xc9] ;  /* 0x0000c92408a47981 */ /* 0x000e64000c1e1100 */
[----:B-1----:R-:W-:-:S05]  /*5d50*/  PRMT R11, R164, 0x8880, RZ ;  /* 0x00008880a40b7816 */ /* 0x002fca00000000ff */
[----:B------:R-:W-:-:S07]  /*5d60*/  IMAD R10, R11, R152, RZ ;  /* 0x000000980b0a7224 */ /* 0x000fce00078e02ff */
.L_x_245:
[----:B------:R-:W-:Y:S05]  /*5d70*/  BSYNC B1 ;  /* 0x0000000000017941 */ /* 0x000fea0003800000 */
.L_x_244:
[----:B------:R-:W-:Y:S01]  /*5d80*/  @!P3 IMAD R127, R127, R153, R10 ;  /* 0x000000997f7fb224 */ /* 0x000fe200078e020a */
[----:B------:R-:W-:Y:S04]  /*5d90*/  BSSY B1, `(.L_x_246) ;  /* 0x0000006000017945 */ /* 0x000fe80003800000 */
[----:B------:R0:W-:Y:S01]  /*5da0*/  @!P3 STG.E.U8 desc[UR36][R6.64+0xc9], R127 ;  /* 0x0000c97f0600b986 */ /* 0x0001e2000c101124 */
[----:B------:R-:W-:Y:S05]  /*5db0*/  @P4 BRA `(.L_x_247) ;  /* 0x00000000000c4947 */ /* 0x000fea0003800000 */
[----:B------:R-:W1:Y:S02]  /*5dc0*/  LDG.E.U8 R164, desc[UR36][R2.64+0xd0] ;  /* 0x0000d02402a47981 */ /* 0x000e64000c1e1100 */
[----:B-1----:R-:W-:-:S05]  /*5dd0*/  PRMT R11, R164, 0x8880, RZ ;  /* 0x00008880a40b7816 */ /* 0x002fca00000000ff */
[----:B------:R-:W-:-:S07]  /*5de0*/  IMAD R10, R11, R152, RZ ;  /* 0x000000980b0a7224 */ /* 0x000fce00078e02ff */
.L_x_247:
[----:B------:R-:W-:Y:S05]  /*5df0*/  BSYNC B1 ;  /* 0x0000000000017941 */ /* 0x000fea0003800000 */
.L_x_246:
        /* <DEDUP_REMOVED lines=10> */
.L_x_249:
[----:B------:R-:W-:Y:S05]  /*5ea0*/  BSYNC B1 ;  /* 0x0000000000017941 */ /* 0x000fea0003800000 */
.L_x_248:
[----:B------:R-:W-:Y:S01]  /*5eb0*/  @!P2 IMAD R129, R129, R153, R10 ;  /* 0x000000998181a224 */ /* 0x000fe200078e020a */
[----:B------:R-:W-:Y:S04]  /*5ec0*/  BSSY B1, `(.L_x_250) ;  /* 0x0000006000017945 */ /* 0x000fe80003800000 */
[----:B------:R0:W-:Y:S01]  /*5ed0*/  @!P2 STG.E.U8 desc[UR36][R4.64+0xd1], R129 ;  /* 0x0000d1810400a986 */ /* 0x0001e2000c101124 */
[----:B------:R-:W-:Y:S05]  /*5ee0*/  @P3 BRA `(.L_x_251) ;  /* 0x00000000000c3947 */ /* 0x000fea0003800000 */
[----:B------:R-:W1:Y:S02]  /*5ef0*/  LDG.E.U8 R164, desc[UR36][R8.64+0xd0] ;  /* 0x0000d02408a47981 */ /* 0x000e64000c1e1100 */
[----:B-1----:R-:W-:-:S05]  /*5f00*/  PRMT R11, R164, 0x8880, RZ ;  /* 0x00008880a40b7816 */ /* 0x002fca00000000ff */
[----:B------:R-:W-:-:S07]  /*5f10*/  IMAD R10, R11, R152, RZ ;  /* 0x000000980b0a7224 */ /* 0x000fce00078e02ff */
.L_x_251:
[----:B------:R-:W-:Y:S05]  /*5f20*/  BSYNC B1 ;  /* 0x0000000000017941 */ /* 0x000fea0003800000 */
.L_x_250:
[----:B-1----:R-:W-:Y:S01]  /*5f30*/  @!P3 IMAD R11, R130, R153, R10 ;  /* 0x00000099820bb224 */ /* 0x002fe200078e020a */
[----:B------:R-:W-:Y:S04]  /*5f40*/  BSSY B1, `(.L_x_252) ;  /* 0x0000006000017945 */ /* 0x000fe80003800000 */
[----:B------:R1:W-:Y:S01]  /*5f50*/  @!P3 STG.E.U8 desc[UR36][R6.64+0xd0], R11 ;  /* 0x0000d00b0600b986 */ /* 0x0003e2000c101124 */
[----:B------:R-:W-:Y:S05]  /*5f60*/  @P4 BRA `(.L_x_253) ;  /* 0x00000000000c4947 */ /* 0x000fea0003800000 */
[----:B------:R-:W1:Y:S02]  /*5f70*/  LDG.E.U8 R164, desc[UR36][R8.64+0xd1] ;  /* 0x0000d12408a47981 */ /* 0x000e64000c1e1100 */
[----:B-1----:R-:W-:-:S05]  /*5f80*/  PRMT R11, R164, 0x8880, RZ ;  /* 0x00008880a40b7816 */ /* 0x002fca00000000ff */
[----:B------:R-:W-:-:S07]  /*5f90*/  IMAD R10, R11, R152, RZ ;  /* 0x000000980b0a7224 */ /* 0x000fce00078e02ff */
.L_x_253:
[----:B------:R-:W-:Y:S05]  /*5fa0*/  BSYNC B1 ;  /* 0x0000000000017941 */ /* 0x000fea0003800000 */
.L_x_252:
        /* <DEDUP_REMOVED lines=10> */
.L_x_255:
[----:B------:R-:W-:Y:S05]  /*6050*/  BSYNC B1 ;  /* 0x0000000000017941 */ /* 0x000fea0003800000 */
.L_x_254:
[----:B-1----:R-:W-:Y:S01]  /*6060*/  @!P2 IMAD R11, R132, R153, R10 ;  /* 0x00000099840ba224 */ /* 0x002fe200078e020a */
[----:B------:R-:W-:Y:S04]  /*6070*/  BSSY B1, `(.L_x_256) ;  /* 0x0000006000017945 */ /* 0x000fe80003800000 */
[----:B------:R1:W-:Y:S01]  /*6080*/  @!P2 STG.E.U8 desc[UR36][R4.64+0xd8], R11 ;  /* 0x0000d80b0400a986 */ /* 0x0003e2000c101124 */
[----:B------:R-:W-:Y:S05]  /*6090*/  @P3 BRA `(.L_x_257) ;  /* 0x00000000000c3947 */ /* 0x000fea0003800000 */
[----:B------:R-:W1:Y:S02]  /*60a0*/  LDG.E.U8 R164, desc[UR36][R2.64+0xd9] ;  /* 0x0000d92402a47981 */ /* 0x000e64000c1e1100 */
[----:B-1----:R-:W-:-:S05]  /*60b0*/  PRMT R11, R164, 0x8880, RZ ;  /* 0x00008880a40b7816 */ /* 0x002fca00000000ff */
[----:B------:R-:W-:-:S07]  /*60c0*/  IMAD R10, R11, R152, RZ ;  /* 0x000000980b0a7224 */ /* 0x000fce00078e02ff */
.L_x_257:
[----:B------:R-:W-:Y:S05]  /*60d0*/  BSYNC B1 ;  /* 0x0000000000017941 */ /* 0x000fea0003800000 */
.L_x_256:
[----:B------:R-:W-:Y:S01]  /*60e0*/  @!P3 IMAD R133, R133, R153, R10 ;  /* 0x000000998585b224 */ /* 0x000fe200078e020a */
[----:B------:R-:W-:Y:S04]  /*60f0*/  BSSY B1, `(.L_x_258) ;  /* 0x0000006000017945 */ /* 0x000fe80003800000 */
[----:B------:R0:W-:Y:S01]  /*6100*/  @!P3 STG.E.U8 desc[UR36][R4.64+0xd9], R133 ;  /* 0x0000d9850400b986 */ /* 0x0001e2000c101124 */
[----:B------:R-:W-:Y:S05]  /*6110*/  @P4 BRA `(.L_x_259) ;  /* 0x00000000000c4947 */ /* 0x000fea0003800000 */
[----:B------:R-:W1:Y:S02]  /*6120*/  LDG.E.U8 R164, desc[UR36][R8.64+0xd8] ;  /* 0x0000d82408a47981 */ /* 0x000e64000c1e1100 */
[----:B-1----:R-:W-:-:S05]  /*6130*/  PRMT R11, R164, 0x8880, RZ ;  /* 0x00008880a40b7816 */ /* 0x002fca00000000ff */
[----:B------:R-:W-:-:S07]  /*6140*/  IMAD R10, R11, R152, RZ ;  /* 0x000000980b0a7224 */ /* 0x000fce00078e02ff */
.L_x_259:
[----:B------:R-:W-:Y:S05]  /*6150*/  BSYNC B1 ;  /* 0x0000000000017941 */ /* 0x000fea0003800000 */
.L_x_258:
        /* <DEDUP_REMOVED lines=10> */
.L_x_261:
[----:B------:R-:W-:Y:S05]  /*6200*/  BSYNC B1 ;  /* 0x0000000000017941 */ /* 0x000fea0003800000 */
.L_x_260:
[----:B------:R-:W-:Y:S01]  /*6210*/  @!P2 IMAD R135, R135, R153, R10 ;  /* 0x000000998787a224 */ /* 0x000fe200078e020a */
[----:B------:R-:W-:Y:S04]  /*6220*/  BSSY B1, `(.L_x_262) ;  /* 0x0000006000017945 */ /* 0x000fe80003800000 */
[----:B------:R0:W-:Y:S01]  /*6230*/  @!P2 STG.E.U8 desc[UR36][R6.64+0xd9], R135 ;  /* 0x0000d9870600a986 */ /* 0x0001e2000c101124 */
[----:B------:R-:W-:Y:S05]  /*6240*/  @P3 BRA `(.L_x_263) ;  /* 0x00000000000c3947 */ /* 0x000fea0003800000 */
[----:B------:R-:W1:Y:S02]  /*6250*/  LDG.E.U8 R164, desc[UR36][R2.64+0xe0] ;  /* 0x0000e02402a47981 */ /* 0x000e64000c1e1100 */
[----:B-1----:R-:W-:-:S05]  /*6260*/  PRMT R11, R164, 0x8880, RZ ;  /* 0x00008880a40b7816 */ /* 0x002fca00000000ff */
[----:B------:R-:W-:-:S07]  /*6270*/  IMAD R10, R11, R152, RZ ;  /* 0x000000980b0a7224 */ /* 0x000fce00078e02ff */
.L_x_263:
[----:B------:R-:W-:Y:S05]  /*6280*/  BSYNC B1 ;  /* 0x0000000000017941 */ /* 0x000fea0003800000 */
.L_x_262:
[----:B-1----:R-:W-:Y:S01]  /*6290*/  @!P3 IMAD R11, R136, R153, R10 ;  /* 0x00000099880bb224 */ /* 0x002fe200078e020a */
[----:B------:R-:W-:Y:S04]  /*62a0*/  BSSY B1, `(.L_x_264) ;  /* 0x0000006000017945 */ /* 0x000fe80003800000 */
[----:B------:R1:W-:Y:S01]  /*62b0*/  @!P3 STG.E.U8 desc[UR36][R4.64+0xe0], R11 ;  /* 0x0000e00b0400b986 */ /* 0x0003e2000c101124 */
[----:B------:R-:W-:Y:S05]  /*62c0*/  @P4 BRA `(.L_x_265) ;  /* 0x00000000000c4947 */ /* 0x000fea0003800000 */
[----:B------:R-:W1:Y:S02]  /*62d0*/  LDG.E.U8 R164, desc[UR36][R2.64+0xe1] ;  /* 0x0000e12402a47981 */ /* 0x000e64000c1e1100 */
[----:B-1----:R-:W-:-:S05]  /*62e0*/  PRMT R11, R164, 0x8880, RZ ;  /* 0x00008880a40b7816 */ /* 0x002fca00000000ff */
[----:B------:R-:W-:-:S07]  /*62f0*/  IMAD R10, R11, R152, RZ ;  /* 0x000000980b0a7224 */ /* 0x000fce00078e02ff */
.L_x_265:
[----:B------:R-:W-:Y:S05]  /*6300*/  BSYNC B1 ;  /* 0x0000000000017941 */ /* 0x000fea0003800000 */
.L_x_264:
        /* <DEDUP_REMOVED lines=10> */
.L_x_267:
[----:B------:R-:W-:Y:S05]  /*63b0*/  BSYNC B1 ;  /* 0x0000000000017941 */ /* 0x000fea0003800000 */
.L_x_266:
[----:B-1----:R-:W-:Y:S01]  /*63c0*/  @!P2 IMAD R11, R138, R153, R10 ;  /* 0x000000998a0ba224 */ /* 0x002fe200078e020a */
[----:B------:R-:W-:Y:S04]  /*63d0*/  BSSY B1, `(.L_x_268) ;  /* 0x0000006000017945 */ /* 0x000fe80003800000 */
[----:B------:R1:W-:Y:S01]  /*63e0*/  @!P2 STG.E.U8 desc[UR36][R6.64+0xe0], R11 ;  /* 0x0000e00b0600a986 */ /* 0x0003e2000c101124 */
[----:B------:R-:W-:Y:S05]  /*63f0*/  @P3 BRA `(.L_x_269) ;  /* 0x00000000000c3947 */ /* 0x000fea0003800000 */
[----:B------:R-:W1:Y:S02]  /*6400*/  LDG.E.U8 R164, desc[UR36][R8.64+0xe1] ;  /* 0x0000e12408a47981 */ /* 0x000e64000c1e1100 */
[----:B-1----:R-:W-:-:S05]  /*6410*/  PRMT R11, R164, 0x8880, RZ ;  /* 0x00008880a40b7816 */ /* 0x002fca00000000ff */
[----:B------:R-:W-:-:S07]  /*6420*/  IMAD R10, R11, R152, RZ ;  /* 0x000000980b0a7224 */ /* 0x000fce00078e02ff */
.L_x_269:
[----:B------:R-:W-:Y:S05]  /*6430*/  BSYNC B1 ;  /* 0x0000000000017941 */ /* 0x000fea0003800000 */
.L_x_268:
[----:B------:R-:W-:Y:S01]  /*6440*/  @!P3 IMAD R139, R139, R153, R10 ;  /* 0x000000998b8bb224 */ /* 0x000fe200078e020a */
[----:B------:R-:W-:Y:S04]  /*6450*/  BSSY B1, `(.L_x_270) ;  /* 0x0000006000017945 */ /* 0x000fe80003800000 */
[----:B------:R0:W-:Y:S01]  /*6460*/  @!P3 STG.E.U8 desc[UR36][R6.64+0xe1], R139 ;  /* 0x0000e18b0600b986 */ /* 0x0001e2000c101124 */
[----:B------:R-:W-:Y:S05]  /*6470*/  @P4 BRA `(.L_x_271) ;  /* 0x00000000000c4947 */ /* 0x000fea0003800000 */
[----:B------:R-:W1:Y:S02]  /*6480*/  LDG.E.U8 R164, desc[UR36][R2.64+0xe8] ;  /* 0x0000e82402a47981 */ /* 0x000e64000c1e1100 */
[----:B-1----:R-:W-:-:S05]  /*6490*/  PRMT R11, R164, 0x8880, RZ ;  /* 0x00008880a40b7816 */ /* 0x002fca00000000ff */
[----:B------:R-:W-:-:S07]  /*64a0*/  IMAD R10, R11, R152, RZ ;  /* 0x000000980b0a7224 */ /* 0x000fce00078e02ff */
.L_x_271:
[----:B------:R-:W-:Y:S05]  /*64b0*/  BSYNC B1 ;  /* 0x0000000000017941 */ /* 0x000fea0003800000 */
.L_x_270:
        /* <DEDUP_REMOVED lines=10> */
.L_x_273:
[----:B------:R-:W-:Y:S05]  /*6560*/  BSYNC B1 ;  /* 0x0000000000017941 */ /* 0x000fea0003800000 */
.L_x_272:
[----:B------:R-:W-:Y:S01]  /*6570*/  @!P2 IMAD R141, R141, R153, R10 ;  /* 0x000000998d8da224 */ /* 0x000fe200078e020a */
[----:B------:R-:W-:Y:S04]  /*6580*/  BSSY B1, `(.L_x_274) ;  /* 0x0000006000017945 */ /* 0x000fe80003800000 */
[----:B------:R0:W-:Y:S01]  /*6590*/  @!P2 STG.E.U8 desc[UR36][R4.64+0xe9], R141 ;  /* 0x0000e98d0400a986 */ /* 0x0001e2000c101124 */
[----:B------:R-:W-:Y:S05]  /*65a0*/  @P3 BRA `(.L_x_275) ;  /* 0x00000000000c3947 */ /* 0x000fea0003800000 */
[----:B------:R-:W1:Y:S02]  /*65b0*/  LDG.E.U8 R164, desc[UR36][R8.64+0xe8] ;  /* 0x0000e82408a47981 */ /* 0x000e64000c1e1100 */
[----:B-1----:R-:W-:-:S05]  /*65c0*/  PRMT R11, R164, 0x8880, RZ ;  /* 0x00008880a40b7816 */ /* 0x002fca00000000ff */
[----:B------:R-:W-:-:S07]  /*65d0*/  IMAD R10, R11, R152, RZ ;  /* 0x000000980b0a7224 */ /* 0x000fce00078e02ff */
.L_x_275:
[----:B------:R-:W-:Y:S05]  /*65e0*/  BSYNC B1 ;  /* 0x0000000000017941 */ /* 0x000fea0003800000 */
.L_x_274:
[----:B-1----:R-:W-:Y:S01]  /*65f0*/  @!P3 IMAD R11, R142, R153, R10 ;  /* 0x000000998e0bb224 */ /* 0x002fe200078e020a */
[----:B------:R-:W-:Y:S04]  /*6600*/  BSSY B1, `(.L_x_276) ;  /* 0x0000006000017945 */ /* 0x000fe80003800000 */
[----:B------:R1:W-:Y:S01]  /*6610*/  @!P3 STG.E.U8 desc[UR36][R6.64+0xe8], R11 ;  /* 0x0000e80b0600b986 */ /* 0x0003e2000c101124 */
[----:B------:R-:W-:Y:S05]  /*6620*/  @P4 BRA `(.L_x_277) ;  /* 0x00000000000c4947 */ /* 0x000fea0003800000 */
[----:B------:R-:W1:Y:S02]  /*6630*/  LDG.E.U8 R164, desc[UR36][R8.64+0xe9] ;  /* 0x0000e92408a47981 */ /* 0x000e64000c1e1100 */
[----:B-1----:R-:W-:-:S05]  /*6640*/  PRMT R11, R164, 0x8880, RZ ;  /* 0x00008880a40b7816 */ /* 0x002fca00000000ff */
[----:B------:R-:W-:-:S07]  /*6650*/  IMAD R10, R11, R152, RZ ;  /* 0x000000980b0a7224 */ /* 0x000fce00078e02ff */
.L_x_277:
[----:B------:R-:W-:Y:S05]  /*6660*/  BSYNC B1 ;  /* 0x0000000000017941 */ /* 0x000fea0003800000 */
.L_x_276:
        /* <DEDUP_REMOVED lines=10> */
.L_x_279:
[----:B------:R-:W-:Y:S05]  /*6710*/  BSYNC B1 ;  /* 0x0000000000017941 */ /* 0x000fea0003800000 */
.L_x_278:
[----:B-1----:R-:W-:Y:S01]  /*6720*/  @!P2 IMAD R11, R144, R153, R10 ;  /* 0x00000099900ba224 */ /* 0x002fe200078e020a */
[----:B------:R-:W-:Y:S04]  /*6730*/  BSSY B1, `(.L_x_280) ;  /* 0x0000006000017945 */ /* 0x000fe80003800000 */
[----:B------:R1:W-:Y:S01]  /*6740*/  @!P2 STG.E.U8 desc[UR36][R4.64+0xf0], R11 ;  /* 0x0000f00b0400a986 */ /* 0x0003e2000c101124 */
[----:B------:R-:W-:Y:S05]  /*6750*/  @P3 BRA `(.L_x_281) ;  /* 0x00000000000c3947 */ /* 0x000fea0003800000 */
[----:B------:R-:W1:Y:S02]  /*6760*/  LDG.E.U8 R164, desc[UR36][R2.64+0xf1] ;  /* 0x0000f12402a47981 */ /* 0x000e64000c1e1100 */
[----:B-1----:R-:W-:-:S05]  /*6770*/  PRMT R11, R164, 0x8880, RZ ;  /* 0x00008880a40b7816 */ /* 0x002fca00000000ff */
[----:B------:R-:W-:-:S07]  /*6780*/  IMAD R10, R11, R152, RZ ;  /* 0x000000980b0a7224 */ /* 0x000fce00078e02ff */
.L_x_281:
[----:B------:R-:W-:Y:S05]  /*6790*/  BSYNC B1 ;  /* 0x0000000000017941 */ /* 0x000fea0003800000 */
.L_x_280:
[----:B------:R-:W-:Y:S01]  /*67a0*/  @!P3 IMAD R145, R145, R153, R10 ;  /* 0x000000999191b224 */ /* 0x000fe200078e020a */
[----:B------:R-:W-:Y:S04]  /*67b0*/  BSSY B1, `(.L_x_282) ;  /* 0x0000006000017945 */ /* 0x000fe80003800000 */
[----:B------:R0:W-:Y:S01]  /*67c0*/  @!P3 STG.E.U8 desc[UR36][R4.64+0xf1], R145 ;  /* 0x0000f1910400b986 */ /* 0x0001e2000c101124 */
[----:B------:R-:W-:Y:S05]  /*67d0*/  @P4 BRA `(.L_x_283) ;  /* 0x00000000000c4947 */ /* 0x000fea0003800000 */
[----:B------:R-:W1:Y:S02]  /*67e0*/  LDG.E.U8 R164, desc[UR36][R8.64+0xf0] ;  /* 0x0000f02408a47981 */ /* 0x000e64000c1e1100 */
[----:B-1----:R-:W-:-:S05]  /*67f0*/  PRMT R11, R164, 0x8880, RZ ;  /* 0x00008880a40b7816 */ /* 0x002fca00000000ff */
[----:B------:R-:W-:-:S07]  /*6800*/  IMAD R10, R11, R152, RZ ;  /* 0x000000980b0a7224 */ /* 0x000fce00078e02ff */
.L_x_283:
[----:B------:R-:W-:Y:S05]  /*6810*/  BSYNC B1 ;  /* 0x0000000000017941 */ /* 0x000fea0003800000 */
.L_x_282:
[----:B------:R-:W-:Y:S01]  /*6820*/  ISETP.LT.OR P2, PT, R0, 0xf2, !P0 ;  /* 0x000000f20000780c */ /* 0x000fe20004741670 */
[----:B-1----:R-:W-:Y:S01]  /*6830*/  @!P4 IMAD R11, R146, R153, R10 ;  /* 0x00000099920bc224 */ /* 0x002fe200078e020a */
[----:B------:R-:W-:Y:S01]  /*6840*/  BSSY B1, `(.L_x_284) ;  /* 0x0000009000017945 */ /* 0x000fe20003800000 */
[C---:B------:R-:W-:Y:S02]  /*6850*/  ISETP.LT.OR P3, PT, R0.reuse, 0xf9, !P1 ;  /* 0x000000f90000780c */ /* 0x040fe40004f61670 */
[C---:B------:R-:W-:Y:S01]  /*6860*/  ISETP.LT.OR P1, PT, R0.reuse, 0xfa, !P1 ;  /* 0x000000fa0000780c */ /* 0x040fe20004f21670 */
[----:B------:R1:W-:Y:S01]  /*6870*/  @!P4 STG.E.U8 desc[UR36][R6.64+0xf0], R11 ;  /* 0x0000f00b0600c986 */ /* 0x0003e2000c101124 */
[----:B------:R-:W-:-:S06]  /*6880*/  ISETP.LT.OR P4, PT, R0, 0xf9, !P0 ;  /* 0x000000f90000780c */ /* 0x000fcc0004781670 */
[----:B------:R-:W-:Y:S07]  /*6890*/  @P2 BRA `(.L_x_285) ;  /* 0x00000000000c2947 */ /* 0x000fee0003800000 */
[----:B------:R-:W1:Y:S02]  /*68a0*/  LDG.E.U8 R164, desc[UR36][R8.64+0xf1] ;  /* 0x0000f12408a47981 */ /* 0x000e64000c1e1100 */
[----:B-1----:R-:W-:-:S05]  /*68b0*/  PRMT R11, R164, 0x8880, RZ ;  /* 0x00008880a40b7816 */ /* 0x002fca00000000ff */
[----:B------:R-:W-:-:S07]  /*68c0*/  IMAD R10, R11, R152, RZ ;  /* 0x000000980b0a7224 */ /* 0x000fce00078e02ff */
.L_x_285:
[----:B------:R-:W-:Y:S05]  /*68d0*/  BSYNC B1 ;  /* 0x0000000000017941 */ /* 0x000fea0003800000 */
.L_x_284:
[----:B------:R-:W-:Y:S01]  /*68e0*/  @!P2 IMAD R147, R147, R153, R10 ;  /* 0x000000999393a224 */ /* 0x000fe200078e020a */
[----:B------:R-:W-:Y:S04]  /*68f0*/  BSSY B1, `(.L_x_286) ;  /* 0x0000006000017945 */ /* 0x000fe80003800000 */
[----:B------:R0:W-:Y:S01]  /*6900*/  @!P2 STG.E.U8 desc[UR36][R6.64+0xf1], R147 ;  /* 0x0000f1930600a986 */ /* 0x0001e2000c101124 */
[----:B------:R-:W-:Y:S05]  /*6910*/  @P3 BRA `(.L_x_287) ;  /* 0x00000000000c3947 */ /* 0x000fea0003800000 */
[----:B------:R-:W1:Y:S02]  /*6920*/  LDG.E.U8 R164, desc[UR36][R2.64+0xf8] ;  /* 0x0000f82402a47981 */ /* 0x000e64000c1e1100 */
[----:B-1----:R-:W-:-:S05]  /*6930*/  PRMT R11, R164, 0x8880, RZ ;  /* 0x00008880a40b7816 */ /* 0x002fca00000000ff */
[----:B------:R-:W-:-:S07]  /*6940*/  IMAD R10, R11, R152, RZ ;  /* 0x000000980b0a7224 */ /* 0x000fce00078e02ff */
.L_x_287:
[----:B------:R-:W-:Y:S05]  /*6950*/  BSYNC B1 ;  /* 0x0000000000017941 */ /* 0x000fea0003800000 */
.L_x_286:
[----:B-1----:R-:W-:Y:S01]  /*6960*/  @!P3 IMAD R11, R148, R153, R10 ;  /* 0x00000099940bb224 */ /* 0x002fe200078e020a */
[----:B------:R-:W-:Y:S04]  /*6970*/  BSSY B1, `(.L_x_288) ;  /* 0x0000006000017945 */ /* 0x000fe80003800000 */
[----:B------:R1:W-:Y:S01]  /*6980*/  @!P3 STG.E.U8 desc[UR36][R4.64+0xf8], R11 ;  /* 0x0000f80b0400b986 */ /* 0x0003e2000c101124 */
[----:B------:R-:W-:Y:S05]  /*6990*/  @P1 BRA `(.L_x_289) ;  /* 0x00000000000c1947 */ /* 0x000fea0003800000 */
[----:B------:R-:W1:Y:S02]  /*69a0*/  LDG.E.U8 R164, desc[UR36][R2.64+0xf9] ;  /* 0x0000f92402a47981 */ /* 0x000e64000c1e1100 */
[----:B-1----:R-:W-:-:S05]  /*69b0*/  PRMT R11, R164, 0x8880, RZ ;  /* 0x00008880a40b7816 */ /* 0x002fca00000000ff */
[----:B------:R-:W-:-:S07]  /*69c0*/  IMAD R10, R11, R152, RZ ;  /* 0x000000980b0a7224 */ /* 0x000fce00078e02ff */
.L_x_289:
[----:B------:R-:W-:Y:S05]  /*69d0*/  BSYNC B1 ;  /* 0x0000000000017941 */ /* 0x000fea0003800000 */
.L_x_288:
[----:B------:R-:W-:Y:S01]  /*69e0*/  @!P1 IMAD R149, R149, R153, R10 ;  /* 0x0000009995959224 */ /* 0x000fe200078e020a */
[----:B------:R-:W-:Y:S04]  /*69f0*/  BSSY B1, `(.L_x_290) ;  /* 0x0000006000017945 */ /* 0x000fe80003800000 */
[----:B------:R0:W-:Y:S01]  /*6a00*/  @!P1 STG.E.U8 desc[UR36][R4.64+0xf9], R149 ;  /* 0x0000f99504009986 */ /* 0x0001e2000c101124 */
[----:B------:R-:W-:Y:S05]  /*6a10*/  @P4 BRA `(.L_x_291) ;  /* 0x00000000000c4947 */ /* 0x000fea0003800000 */
[----:B------:R-:W0:Y:S02]  /*6a20*/  LDG.E.U8 R164, desc[UR36][R8.64+0xf8] ;  /* 0x0000f82408a47981 */ /* 0x000e24000c1e1100 */
[----:B0-----:R-:W-:-:S05]  /*6a30*/  PRMT R3, R164, 0x8880, RZ ;  /* 0x00008880a4037816 */ /* 0x001fca00000000ff */
[----:B------:R-:W-:-:S07]  /*6a40*/  IMAD R10, R3, R152, RZ ;  /* 0x00000098030a7224 */ /* 0x000fce00078e02ff */
.L_x_291:
[----:B------:R-:W-:Y:S05]  /*6a50*/  BSYNC B1 ;  /* 0x0000000000017941 */ /* 0x000fea0003800000 */
.L_x_290:
[----:B0-----:R-:W-:Y:S01]  /*6a60*/  @!P4 IMAD R3, R150, R153, R10 ;  /* 0x000000999603c224 */ /* 0x001fe200078e020a */
[----:B------:R-:W-:Y:S01]  /*6a70*/  ISETP.LT.OR P0, PT, R0, 0xfa, !P0 ;  /* 0x000000fa0000780c */ /* 0x000fe20004701670 */
[----:B------:R-:W-:Y:S03]  /*6a80*/  BSSY B1, `(.L_x_292) ;  /* 0x0000006000017945 */ /* 0x000fe60003800000 */
[----:B------:R0:W-:Y:S09]  /*6a90*/  @!P4 STG.E.U8 desc[UR36][R6.64+0xf8], R3 ;  /* 0x0000f8030600c986 */ /* 0x0001f2000c101124 */
[----:B------:R-:W-:Y:S05]  /*6aa0*/  @P0 BRA `(.L_x_293) ;  /* 0x00000000000c0947 */ /* 0x000fea0003800000 */
[----:B------:R-:W0:Y:S02]  /*6ab0*/  LDG.E.U8 R164, desc[UR36][R8.64+0xf9] ;  /* 0x0000f92408a47981 */ /* 0x000e24000c1e1100 */
[----:B0-----:R-:W-:-:S05]  /*6ac0*/  PRMT R3, R164, 0x8880, RZ ;  /* 0x00008880a4037816 */ /* 0x001fca00000000ff */
[----:B------:R-:W-:-:S07]  /*6ad0*/  IMAD R10, R3, R152, RZ ;  /* 0x00000098030a7224 */ /* 0x000fce00078e02ff */
.L_x_293:
[----:B------:R-:W-:Y:S05]  /*6ae0*/  BSYNC B1 ;  /* 0x0000000000017941 */ /* 0x000fea0003800000 */
.L_x_292:
[----:B------:R-:W-:Y:S01]  /*6af0*/  IMAD R151, R151, R153, R10 ;  /* 0x0000009997977224 */ /* 0x000fe200078e020a */
[----:B------:R-:W-:Y:S06]  /*6b00*/  @P0 BRA `(.L_x_294) ;  /* 0x0000001800100947 */ /* 0x000fec0003800000 */
[----:B------:R0:W-:Y:S01]  /*6b10*/  STG.E.U8 desc[UR36][R6.64+0xf9], R151 ;  /* 0x0000f99706007986 */ /* 0x0001e2000c101124 */
[----:B------:R-:W-:Y:S05]  /*6b20*/  BRA `(.L_x_294) ;  /* 0x0000001800087947 */ /* 0x000fea0003800000 */
.L_x_37:
[C---:B------:R-:W-:Y:S02]  /*6b30*/  ISETP.GE.AND P1, PT, R19.reuse, 0x1, PT ;  /* 0x000000011300780c */ /* 0x040fe40003f26270 */
[----:B------:R-:W-:Y:S02]  /*6b40*/  ISETP.GE.AND P0, PT, R19, 0x9, PT ;  /* 0x000000091300780c */ /* 0x000fe40003f06270 */
[C---:B------:R-:W-:Y:S02]  /*6b50*/  ISETP.LT.OR P2, PT, R0.reuse, 0x1, !P1 ;  /* 0x000000010000780c */ /* 0x040fe40004f41670 */
[C---:B------:R-:W-:Y:S02]  /*6b60*/  ISETP.LT.OR P3, PT, R0.reuse, 0x2, !P1 ;  /* 0x000000020000780c */ /* 0x040fe40004f61670 */
[----:B------:R-:W-:-:S09]  /*6b70*/  ISETP.LT.OR P4, PT, R0, 0x1, !P0 ;  /* 0x000000010000780c */ /* 0x000fd20004781670 */
[-C--:B------:R-:W-:Y:S02]  /*6b80*/  @!P2 IMAD R3, R24, R153.reuse, RZ ;  /* 0x000000991803a224 */ /* 0x080fe400078e02ff */
[-C--:B------:R-:W-:Y:S02]  /*6b90*/  @!P3 IMAD R25, R25, R153.reuse, RZ ;  /* 0x000000991919b224 */ /* 0x080fe400078e02ff */
[----:B------:R-:W-:Y:S01]  /*6ba0*/  @!P4 IMAD R9, R26, R153, RZ ;  /* 0x000000991a09c224 */ /* 0x000fe200078e02ff */
[----:B------:R0:W-:Y:S01]  /*6bb0*/  @!P2 STG.E.U8 desc[UR36][R4.64], R3 ;  /* 0x000000030400a986 */ /* 0x0001e2000c101124 */
[----:B------:R-:W-:-:S03]  /*6bc0*/  ISETP.LT.OR P2, PT, R0, 0x2, !P0 ;  /* 0x000000020000780c */ /* 0x000fc60004741670 */
[----:B------:R-:W-:Y:S01]  /*6bd0*/  @!P3 STG.E.U8 desc[UR36][R4.64+0x1], R25 ;  /* 0x000001190400b986 */ /* 0x000fe2000c101124 */
[----:B------:R-:W-:-:S03]  /*6be0*/  ISETP.LT.OR P3, PT, R0, 0x9, !P1 ;  /* 0x000000090000780c */ /* 0x000fc60004f61670 */
[----:B------:R1:W-:Y:S01]  /*6bf0*/  @!P4 STG.E.U8 desc[UR36][R6.64], R9 ;  /* 0x000000090600c986 */ /* 0x0003e2000c101124 */
[----:B------:R-:W-:-:S05]  /*6c00*/  ISETP.LT.OR P4, PT, R0, 0xa, !P1 ;  /* 0x0000000a0000780c */ /* 0x000fca0004f81670 */
[----:B------:R-:W-:-:S04]  /*6c10*/  @!P2 IMAD R27, R27, R153, RZ ;  /* 0x000000991b1ba224 */ /* 0x000fc800078e02ff */
[-C--:B------:R-:W-:Y:S01]  /*6c20*/  @!P3 IMAD R11, R28, R153.reuse, RZ ;  /* 0x000000991c0bb224 */ /* 0x080fe200078e02ff */
[----:B------:R-:W-:Y:S01]  /*6c30*/  @!P2 STG.E.U8 desc[UR36][R6.64+0x1], R27 ;  /* 0x0000011b0600a986 */ /* 0x000fe2000c101124 */
[C---:B------:R-:W-:Y:S02]  /*6c40*/  ISETP.LT.OR P2, PT, R0.reuse, 0x9, !P0 ;  /* 0x000000090000780c */ /* 0x040fe40004741670 */
[----:B------:R-:W-:Y:S01]  /*6c50*/  @!P4 IMAD R29, R29, R153, RZ ;  /* 0x000000991d1dc224 */ /* 0x000fe200078e02ff */
[----:B------:R2:W-:Y:S01]  /*6c60*/  @!P3 STG.E.U8 desc[UR36][R4.64+0x8], R11 ;  /* 0x0000080b0400b986 */ /* 0x0005e2000c101124 */
[----:B------:R-:W-:-:S03]  /*6c70*/  ISETP.LT.OR P3, PT, R0, 0xa, !P0 ;  /* 0x0000000a0000780c */ /* 0x000fc60004761670 */
[----:B------:R-:W-:Y:S01]  /*6c80*/  @!P4 STG.E.U8 desc[UR36][R4.64+0x9], R29 ;  /* 0x0000091d0400c986 */ /* 0x000fe2000c101124 */
[----:B------:R-:W-:-:S05]  /*6c90*/  ISETP.LT.OR P4, PT, R0, 0x11, !P1 ;  /* 0x000000110000780c */ /* 0x000fca0004f81670 */
[----:B0-----:R-:W-:-:S04]  /*6ca0*/  @!P2 IMAD R3, R30, R153, RZ ;  /* 0x000000991e03a224 */ /* 0x001fc800078e02ff */
[-C--:B------:R-:W-:Y:S01]  /*6cb0*/  @!P3 IMAD R31, R31, R153.reuse, RZ ;  /* 0x000000991f1fb224 */ /* 0x080fe200078e02ff */
[----:B------:R0:W-:Y:S01]  /*6cc0*/  @!P2 STG.E.U8 desc[UR36][R6.64+0x8], R3 ;  /* 0x000008030600a986 */ /* 0x0001e2000c101124 */
[----:B------:R-:W-:Y:S02]  /*6cd0*/  ISETP.LT.OR P2, PT, R0, 0x12, !P1 ;  /* 0x000000120000780c */ /* 0x000fe40004f41670 */
[----:B-1----:R-:W-:Y:S01]  /*6ce0*/  @!P4 IMAD R9, R32, R153, RZ ;  /* 0x000000992009c224 */ /* 0x002fe200078e02ff */
[----:B------:R-:W-:Y:S01]  /*6cf0*/  @!P3 STG.E.U8 desc[UR36][R6.64+0x9], R31 ;  /* 0x0000091f0600b986 */ /* 0x000fe2000c101124 */
[----:B------:R-:W-:-:S03]  /*6d00*/  ISETP.LT.OR P3, PT, R0, 0x11, !P0 ;  /* 0x000000110000780c */ /* 0x000fc60004761670 */
[----:B------:R1:W-:Y:S01]  /*6d10*/  @!P4 STG.E.U8 desc[UR36][R4.64+0x10], R9 ;  /* 0x000010090400c986 */ /* 0x0003e2000c101124 */
[----:B------:R-:W-:-:S05]  /*6d20*/  ISETP.LT.OR P4, PT, R0, 0x12, !P0 ;  /* 0x000000120000780c */ /* 0x000fca0004781670 */
[----:B------:R-:W-:-:S04]  /*6d30*/  @!P2 IMAD R33, R33, R153, RZ ;  /* 0x000000992121a224 */ /* 0x000fc800078e02ff */
[-C--:B--2---:R-:W-:Y:S01]  /*6d40*/  @!P3 IMAD R11, R34, R153.reuse, RZ ;  /* 0x00000099220bb224 */ /* 0x084fe200078e02ff */
        /* <DEDUP_REMOVED lines=336> */
[----:B------:R1:W-:Y:S01]  /*8250*/  @!P3 STG.E.U8 desc[UR36][R4.64+0xf1], R145 ;  /* 0x0000f1910400b986 */ /* 0x0003e2000c101124 */
[C---:B------:R-:W-:Y:S02]  /*8260*/  ISETP.LT.OR P3, PT, R0.reuse, 0xf9, !P1 ;  /* 0x000000f90000780c */ /* 0x040fe40004f61670 */
[C---:B------:R-:W-:Y:S01]  /*8270*/  ISETP.LT.OR P1, PT, R0.reuse, 0xfa, !P1 ;  /* 0x000000fa0000780c */ /* 0x040fe20004f21670 */
[----:B------:R1:W-:Y:S01]  /*8280*/  @!P4 STG.E.U8 desc[UR36][R6.64+0xf0], R9 ;  /* 0x0000f0090600c986 */ /* 0x0003e2000c101124 */
[----:B------:R-:W-:-:S02]  /*8290*/  ISETP.LT.OR P4, PT, R0, 0xf9, !P0 ;  /* 0x000000f90000780c */ /* 0x000fc40004781670 */
[----:B------:R-:W-:-:S03]  /*82a0*/  ISETP.LT.OR P0, PT, R0, 0xfa, !P0 ;  /* 0x000000fa0000780c */ /* 0x000fc60004701670 */
[----:B------:R-:W-:-:S04]  /*82b0*/  @!P2 IMAD R147, R147, R153, RZ ;  /* 0x000000999393a224 */ /* 0x000fc800078e02ff */
[-C--:B--2---:R-:W-:Y:S01]  /*82c0*/  @!P3 IMAD R11, R148, R153.reuse, RZ ;  /* 0x00000099940bb224 */ /* 0x084fe200078e02ff */
[----:B------:R1:W-:Y:S01]  /*82d0*/  @!P2 STG.E.U8 desc[UR36][R6.64+0xf1], R147 ;  /* 0x0000f1930600a986 */ /* 0x0003e2000c101124 */
[-C--:B------:R-:W-:Y:S02]  /*82e0*/  @!P1 IMAD R149, R149, R153.reuse, RZ ;  /* 0x0000009995959224 */ /* 0x080fe400078e02ff */
[-C--:B0-----:R-:W-:Y:S01]  /*82f0*/  @!P4 IMAD R3, R150, R153.reuse, RZ ;  /* 0x000000999603c224 */ /* 0x081fe200078e02ff */
[----:B------:R1:W-:Y:S01]  /*8300*/  @!P3 STG.E.U8 desc[UR36][R4.64+0xf8], R11 ;  /* 0x0000f80b0400b986 */ /* 0x0003e2000c101124 */
[----:B------:R-:W-:-:S03]  /*8310*/  @!P0 IMAD R151, R151, R153, RZ ;  /* 0x0000009997978224 */ /* 0x000fc600078e02ff */
[----:B------:R1:W-:Y:S04]  /*8320*/  @!P1 STG.E.U8 desc[UR36][R4.64+0xf9], R149 ;  /* 0x0000f99504009986 */ /* 0x0003e8000c101124 */
[----:B------:R1:W-:Y:S04]  /*8330*/  @!P4 STG.E.U8 desc[UR36][R6.64+0xf8], R3 ;  /* 0x0000f8030600c986 */ /* 0x0003e8000c101124 */
[----:B------:R1:W-:Y:S02]  /*8340*/  @!P0 STG.E.U8 desc[UR36][R6.64+0xf9], R151 ;  /* 0x0000f99706008986 */ /* 0x0003e4000c101124 */
.L_x_294:
[----:B------:R-:W-:Y:S05]  /*8350*/  BSYNC B0 ;  /* 0x0000000000007941 */ /* 0x000fea0003800000 */
.L_x_36:
[----:B01----:R-:W2:Y:S01]  /*8360*/  LDL.64 R2, [R1] ;  /* 0x0000000001027983 */ /* 0x003ea20000100a00 */
[----:B------:R-:W-:Y:S01]  /*8370*/  ULDC.64 UR4, c[0x0][0x650] ;  /* 0x0001940000047ab9 */ /* 0x000fe20000000a00 */
[----:B------:R0:W-:Y:S01]  /*8380*/  SYNCS.ARRIVE.TRANS64.A1T0 RZ, [R162+UR45], RZ ;  /* 0x000000ffa2ff79a7 */ /* 0x0001e2000810002d */
[----:B------:R-:W-:Y:S01]  /*8390*/  PRMT R0, RZ, 0x7610, R0 ;  /* 0x00007610ff007816 */ /* 0x000fe20000000000 */
[----:B------:R-:W-:Y:S02]  /*83a0*/  IMAD.MOV.U32 R19, RZ, RZ, -0x1 ;  /* 0xffffffffff137424 */ /* 0x000fe400078e00ff */
[----:B------:R-:W-:Y:S01]  /*83b0*/  IMAD.MOV.U32 R22, RZ, RZ, -0x1 ;  /* 0xffffffffff167424 */ /* 0x000fe200078e00ff */
[----:B--2---:R-:W-:-:S04]  /*83c0*/  LEA R18, P0, R2, R18, 0x1 ;  /* 0x0000001202127211 */ /* 0x004fc800078008ff */
[----:B------:R-:W-:Y:S01]  /*83d0*/  LEA.HI.X R17, R2, R17, R23, 0x1, P0 ;  /* 0x0000001102117211 */ /* 0x000fe200000f0c17 */
[----:B------:R-:W-:Y:S01]  /*83e0*/  IMAD.MOV.U32 R2, RZ, RZ, -0x1 ;  /* 0xffffffffff027424 */ /* 0x000fe200078e00ff */
[----:B------:R-:W-:-:S04]  /*83f0*/  ISETP.GE.U32.AND P0, PT, R18, UR4, PT ;  /* 0x0000000412007c0c */ /* 0x000fc8000bf06070 */
[----:B------:R-:W-:-:S13]  /*8400*/  ISETP.GE.U32.AND.EX P0, PT, R17, UR5, PT, P0 ;  /* 0x0000000511007c0c */ /* 0x000fda000bf06100 */
[----:B0-----:R-:W-:Y:S05]  /*8410*/  @P0 BRA `(.L_x_295) ;  /* 0x0000000400700947 */ /* 0x001fea0003800000 */
[----:B------:R-:W0:Y:S01]  /*8420*/  S2R R10, SR_CTAID.X ;  /* 0x00000000000a7919 */ /* 0x000e220000002500 */
[----:B------:R-:W1:Y:S01]  /*8430*/  LDC.64 R8, c[0x0][0x628] ;  /* 0x00018a00ff087b82 */ /* 0x000e620000000a00 */
[----:B------:R-:W-:Y:S01]  /*8440*/  ULDC UR4, c[0x0][0x150] ;  /* 0x0000540000047ab9 */ /* 0x000fe20000000800 */
[----:B---3--:R-:W-:Y:S01]  /*8450*/  IMAD.MOV.U32 R6, RZ, RZ, R18 ;  /* 0x000000ffff067224 */ /* 0x008fe200078e0012 */
[----:B------:R-:W2:Y:S01]  /*8460*/  S2R R20, SR_CTAID.Y ;  /* 0x0000000000147919 */ /* 0x000ea20000002600 */
[----:B------:R-:W-:-:S04]  /*8470*/  IMAD.MOV.U32 R7, RZ, RZ, R17 ;  /* 0x000000ffff077224 */ /* 0x000fc800078e0011 */
[----:B------:R-:W3:Y:S08]  /*8480*/  LDC R15, c[0x0][0x144] ;  /* 0x00005100ff0f7b82 */ /* 0x000ef00000000800 */
[----:B------:R-:W2:Y:S08]  /*8490*/  LDC R0, c[0x0][0x630] ;  /* 0x00018c00ff007b82 */ /* 0x000eb00000000800 */
[----:B------:R-:W2:Y:S01]  /*84a0*/  LDC.64 R12, c[0x0][0x620] ;  /* 0x00018800ff0c7b82 */ /* 0x000ea20000000a00 */
[----:B-1----:R-:W-:-:S04]  /*84b0*/  ISETP.NE.U32.AND P0, PT, R8, RZ, PT ;  /* 0x000000ff0800720c */ /* 0x002fc80003f05070 */
[----:B------:R-:W-:Y:S02]  /*84c0*/  ISETP.NE.AND.EX P0, PT, R9, RZ, PT, P0 ;  /* 0x000000ff0900720c */ /* 0x000fe40003f05300 */
[----:B0-----:R-:W-:-:S05]  /*84d0*/  I2FP.F32.U32 R2, R10 ;  /* 0x0000000a00027245 */ /* 0x001fca0000201000 */
[----:B------:R-:W-:-:S04]  /*84e0*/  FMUL R2, R2, UR4 ;  /* 0x0000000402027c20 */ /* 0x000fc80008400000 */
[----:B------:R0:W1:Y:S02]  /*84f0*/  F2I.U32.TRUNC.NTZ R14, R2 ;  /* 0x00000002000e7305 */ /* 0x000064000020f000 */
[----:B---3--:R-:W-:Y:S05]  /*8500*/  @!P0 BRA `(.L_x_296) ;  /* 0x0000000000288947 */ /* 0x008fea0003800000 */
[----:B------:R-:W3:Y:S02]  /*8510*/  LDC R3, c[0x0][0x634] ;  /* 0x00018d00ff037b82 */ /* 0x000ee40000000800 */
[----:B---3--:R-:W-:-:S05]  /*8520*/  IADD3 R7, P0, R18, R3, RZ ;  /* 0x0000000312077210 */ /* 0x008fca0007f1e0ff */
[----:B------:R-:W-:-:S04]  /*8530*/  IMAD.X R11, RZ, RZ, R17, P0 ;  /* 0x000000ffff0b7224 */ /* 0x000fc800000e0611 */
[----:B0-----:R-:W-:-:S04]  /*8540*/  IMAD.WIDE.U32 R2, R11, R8, RZ ;  /* 0x000000080b027225 */ /* 0x001fc800078e00ff */
[----:B----4-:R-:W-:-:S04]  /*8550*/  IMAD.WIDE.U32 R4, P0, R7, R9, R2 ;  /* 0x0000000907047225 */ /* 0x010fc80007800002 */
[----:B------:R-:W-:-:S04]  /*8560*/  IMAD.WIDE.U32 R2, R7, R8, RZ ;  /* 0x0000000807027225 */ /* 0x000fc800078e00ff */
[----:B------:R-:W-:Y:S01]  /*8570*/  IMAD.X R7, RZ, RZ, RZ, P0 ;  /* 0x000000ffff077224 */ /* 0x000fe200000e06ff */
[----:B------:R-:W-:Y:S01]  /*8580*/  IADD3 RZ, P0, R3, R4, RZ ;  /* 0x0000000403ff7210 */ /* 0x000fe20007f1e0ff */
[----:B------:R-:W-:-:S04]  /*8590*/  IMAD.MOV.U32 R6, RZ, RZ, R5 ;  /* 0x000000ffff067224 */ /* 0x000fc800078e0005 */
[----:B------:R-:W-:-:S08]  /*85a0*/  IMAD.WIDE.U32.X R6, R11, R9, R6, P0 ;  /* 0x000000090b067225 */ /* 0x000fd000000e0406 */
.L_x_296:
[----:B------:R-:W3:Y:S01]  /*85b0*/  LDC.64 R26, c[0x0][0x640] ;  /* 0x00019000ff1a7b82 */ /* 0x000ee20000000a00 */
[-C--:B--2---:R-:W-:Y:S01]  /*85c0*/  SHF.R.U64 R11, R6, R0.reuse, R7 ;  /* 0x00000000060b7219 */ /* 0x084fe20000001207 */
[----:B------:R-:W-:Y:S01]  /*85d0*/  IMAD.MOV.U32 R19, RZ, RZ, R17 ;  /* 0x000000ffff137224 */ /* 0x000fe200078e0011 */
[----:B------:R-:W-:Y:S01]  /*85e0*/  SHF.R.U32.HI R0, RZ, R0, R7 ;  /* 0x00000000ff007219 */ /* 0x000fe20000011607 */
[----:B-1----:R-:W-:Y:S01]  /*85f0*/  IMAD.MOV R14, RZ, RZ, -R14 ;  /* 0x000000ffff0e7224 */ /* 0x002fe200078e0a0e */
[----:B----4-:R-:W-:Y:S01]  /*8600*/  IADD3 R5, P0, RZ, -R11, RZ ;  /* 0x8000000bff057210 */ /* 0x010fe20007f1e0ff */
[----:B------:R-:W-:Y:S01]  /*8610*/  ULDC UR4, c[0x0][0x154] ;  /* 0x0000550000047ab9 */ /* 0x000fe20000000800 */
[----:B------:R-:W-:Y:S01]  /*8620*/  IMAD.MOV.U32 R7, RZ, RZ, 0x1 ;  /* 0x00000001ff077424 */ /* 0x000fe200078e00ff */
[----:B------:R-:W1:Y:S01]  /*8630*/  LDC R4, c[0x0][0x618] ;  /* 0x00018600ff047b82 */ /* 0x000e620000000800 */
[----:B------:R-:W-:Y:S02]  /*8640*/  IMAD R22, R15, R14, R10 ;  /* 0x0000000e0f167224 */ /* 0x000fe400078e020a */
[----:B------:R-:W-:-:S04]  /*8650*/  IMAD.X R3, RZ, RZ, ~R0, P0 ;  /* 0x000000ffff037224 */ /* 0x000fc800000e0e00 */
[-C--:B------:R-:W-:Y:S01]  /*8660*/  IMAD R0, R3, R12.reuse, RZ ;  /* 0x0000000c03007224 */ /* 0x080fe200078e02ff */
[----:B------:R-:W2:Y:S01]  /*8670*/  LDC R6, c[0x0][0x608] ;  /* 0x00018200ff067b82 */ /* 0x000ea20000000800 */
[----:B0-----:R-:W-:-:S04]  /*8680*/  IMAD.WIDE.U32 R2, R5, R12, R18 ;  /* 0x0000000c05027225 */ /* 0x001fc800078e0012 */
[----:B------:R-:W-:Y:S01]  /*8690*/  IMAD R5, R5, R13, R0 ;  /* 0x0000000d05057224 */ /* 0x000fe200078e0200 */
[----:B------:R-:W-:Y:S02]  /*86a0*/  I2FP.F32.U32 R0, R20 ;  /* 0x0000001400007245 */ /* 0x000fe40000201000 */
[----:B------:R-:W0:Y:S01]  /*86b0*/  LDC R24, c[0x0][0x658] ;  /* 0x00019600ff187b82 */ /* 0x000e220000000800 */
[----:B------:R-:W-:Y:S01]  /*86c0*/  IMAD.IADD R3, R3, 0x1, R5 ;  /* 0x0000000103037824 */ /* 0x000fe200078e0205 */
[----:B---3--:R-:W-:Y:S01]  /*86d0*/  ISETP.NE.U32.AND P0, PT, R26, RZ, PT ;  /* 0x000000ff1a00720c */ /* 0x008fe20003f05070 */
[----:B------:R-:W-:Y:S01]  /*86e0*/  FMUL R0, R0, UR4 ;  /* 0x0000000400007c20 */ /* 0x000fe20008400000 */
[----:B------:R-:W-:Y:S02]  /*86f0*/  IMAD.MOV.U32 R5, RZ, RZ, -0x1 ;  /* 0xffffffffff057424 */ /* 0x000fe400078e00ff */
[----:B------:R-:W-:Y:S01]  /*8700*/  ISETP.NE.AND.EX P0, PT, R27, RZ, PT, P0 ;  /* 0x000000ff1b00720c */ /* 0x000fe20003f05300 */
[----:B------:R3:W4:Y:S01]  /*8710*/  F2I.U32.TRUNC.NTZ R12, R0 ;  /* 0x00000000000c7305 */ /* 0x000722000020f000 */
[----:B------:R-:W3:Y:S01]  /*8720*/  LDC R15, c[0x0][0x148] ;  /* 0x00005200ff0f7b82 */ /* 0x000ee20000000800 */
[----:B-1----:R-:W-:-:S02]  /*8730*/  SHF.R.U64 R10, R2, R4, R3 ;  /* 0x00000004020a7219 */ /* 0x002fc40000001203 */
[----:B------:R-:W-:-:S05]  /*8740*/  SHF.R.U32.HI R3, RZ, R4, R3 ;  /* 0x00000004ff037219 */ /* 0x000fca0000011603 */
[----:B------:R-:W1:Y:S01]  /*8750*/  LDC R14, c[0x0][0x600] ;  /* 0x00018000ff0e7b82 */ /* 0x000e620000000800 */
[-CC-:B--2---:R-:W-:Y:S02]  /*8760*/  SHF.R.U64 R8, R10, R6.reuse, R3.reuse ;  /* 0x000000060a087219 */ /* 0x184fe40000001203 */
[----:B------:R-:W-:-:S05]  /*8770*/  SHF.R.U32.HI R3, RZ, R6, R3 ;  /* 0x00000006ff037219 */ /* 0x000fca0000011603 */
[----:B------:R-:W2:Y:S01]  /*8780*/  LDC R21, c[0x0][0x648] ;  /* 0x00019200ff157b82 */ /* 0x000ea20000000800 */
[-CC-:B0-----:R-:W-:Y:S02]  /*8790*/  SHF.R.U64 R13, R8, R24.reuse, R3.reuse ;  /* 0x00000018080d7219 */ /* 0x181fe40000001203 */
[-C--:B------:R-:W-:Y:S02]  /*87a0*/  SHF.L.U32 R5, R5, R24.reuse, RZ ;  /* 0x0000001805057219 */ /* 0x080fe400000006ff */
[-C--:B------:R-:W-:Y:S01]  /*87b0*/  SHF.R.U32.HI R3, RZ, R24.reuse, R3 ;  /* 0x00000018ff037219 */ /* 0x080fe20000011603 */
[----:B------:R-:W-:Y:S01]  /*87c0*/  IMAD.MOV.U32 R2, RZ, RZ, R13 ;  /* 0x000000ffff027224 */ /* 0x000fe200078e000d */
[----:B------:R-:W-:Y:S01]  /*87d0*/  SHF.L.U32 R24, R7, R24, RZ ;  /* 0x0000001807187219 */ /* 0x000fe200000006ff */
[----:B------:R-:W0:Y:S01]  /*87e0*/  LDC R25, c[0x0][0x638] ;  /* 0x00018e00ff197b82 */ /* 0x000e220000000800 */
[----:B------:R-:W-:-:S07]  /*87f0*/  LOP3.LUT R19, RZ, R5, RZ, 0x33, !PT ;  /* 0x00000005ff137212 */ /* 0x000fce00078e33ff */
[----:B------:R-:W0:Y:S01]  /*8800*/  LDC R28, c[0x0][0x610] ;  /* 0x00018400ff1c7b82 */ /* 0x000e220000000800 */
[----:B----4-:R-:W-:Y:S05]  /*8810*/  @!P0 BRA `(.L_x_297) ;  /* 0x0000000000288947 */ /* 0x010fea0003800000 */
[----:B---3--:R-:W3:Y:S02]  /*8820*/  LDC R0, c[0x0][0x64c] ;  /* 0x00019300ff007b82 */ /* 0x008ee40000000800 */
[----:B---3--:R-:W-:-:S05]  /*8830*/  IADD3 R7, P0, R13, R0, RZ ;  /* 0x000000000d077210 */ /* 0x008fca0007f1e0ff */
        /* <DEDUP_REMOVED lines=8> */
.L_x_297:
[----:B------:R-:W4:Y:S01]  /*88c0*/  LDC R4, c[0x0][0x65c] ;  /* 0x00019700ff047b82 */ /* 0x000f220000000800 */
[----:B--23--:R-:W-:Y:S01]  /*88d0*/  SHF.R.U64 R0, R2, R21, R3 ;  /* 0x0000001502007219 */ /* 0x00cfe20000001203 */
[----:B-1----:R-:W-:Y:S01]  /*88e0*/  VIADD R3, R14, 0xffffffff ;  /* 0xffffffff0e037836 */ /* 0x002fe20000000000 */
[----:B------:R-:W-:Y:S01]  /*88f0*/  LOP3.LUT R19, R8, R19, RZ, 0xc0, !PT ;  /* 0x0000001308137212 */ /* 0x000fe200078ec0ff */
[----:B------:R-:W-:Y:S02]  /*8900*/  IMAD.MOV R12, RZ, RZ, -R12 ;  /* 0x000000ffff0c7224 */ /* 0x000fe400078e0a0c */
[----:B------:R-:W-:Y:S01]  /*8910*/  IMAD.MOV R2, RZ, RZ, -R0 ;  /* 0x000000ffff027224 */ /* 0x000fe200078e0a00 */
[----:B------:R-:W-:Y:S01]  /*8920*/  LOP3.LUT R3, R10, R3, RZ, 0xc0, !PT ;  /* 0x000000030a037212 */ /* 0x000fe200078ec0ff */
[----:B------:R-:W-:Y:S02]  /*8930*/  IMAD R19, R24, R0, R19 ;  /* 0x0000000018137224 */ /* 0x000fe400078e0213 */
[----:B0-----:R-:W-:-:S04]  /*8940*/  IMAD R0, R2, R25, R13 ;  /* 0x0000001902007224 */ /* 0x001fc800078e020d */
[----:B------:R-:W-:Y:S01]  /*8950*/  IMAD R2, R0, R14, R3 ;  /* 0x0000000e00027224 */ /* 0x000fe200078e0203 */
[----:B----4-:R-:W-:Y:S01]  /*8960*/  ISETP.NE.AND P0, PT, R4, 0x1, PT ;  /* 0x000000010400780c */ /* 0x010fe20003f05270 */
[----:B------:R-:W-:-:S05]  /*8970*/  IMAD.MOV.U32 R4, RZ, RZ, 0x1 ;  /* 0x00000001ff047424 */ /* 0x000fca00078e00ff */
[----:B------:R-:W-:-:S07]  /*8980*/  PRMT R0, R4, 0x7610, R0 ;  /* 0x0000761004007816 */ /* 0x000fce0000000000 */
[----:B------:R-:W-:-:S04]  /*8990*/  @P0 IMAD R22, R15, R12, R20 ;  /* 0x0000000c0f160224 */ /* 0x000fc800078e0214 */
[----:B------:R-:W-:-:S05]  /*89a0*/  IMAD R19, R19, R28, R22 ;  /* 0x0000001c13137224 */ /* 0x000fca00078e0216 */
[----:B------:R-:W-:Y:S02]  /*89b0*/  SEL R22, R2, R19, !P0 ;  /* 0x0000001302167207 */ /* 0x000fe40004000000 */
[----:B------:R-:W-:Y:S01]  /*89c0*/  SEL R19, R19, R2, !P0 ;  /* 0x0000000213137207 */ /* 0x000fe20004000000 */
[----:B------:R-:W-:-:S07]  /*89d0*/  IMAD.MOV.U32 R2, RZ, RZ, R11 ;  /* 0x000000ffff027224 */ /* 0x000fce00078e000b */
.L_x_295:
[----:B------:R-:W-:Y:S02]  /*89e0*/  LOP3.LUT P0, RZ, R0, 0xff, RZ, 0xc0, !PT ;  /* 0x000000ff00ff7812 */ /* 0x000fe4000780c0ff */
[----:B------:R-:W-:-:S11]  /*89f0*/  LOP3.LUT R165, R165, 0x1, RZ, 0x3c, !PT ;  /* 0x00000001a5a57812 */ /* 0x000fd600078e3cff */
[----:B------:R-:W-:Y:S05]  /*8a00*/  @P0 BRA `(.L_x_298) ;  /* 0xffffff8c00080947 */ /* 0x000fea000383ffff */
[----:B------:R-:W-:Y:S05]  /*8a10*/  EXIT ;  /* 0x000000000000794d */ /* 0x000fea0003800000 */
.L_x_17:
[----:B------:R-:W-:-:S08]  /*8a20*/  ISETP.NE.AND P0, PT, R5, RZ, PT ;  /* 0x000000ff0500720c */ /* 0x000fd00003f05270 */
[----:B0-2---:R-:W0:-:S00]  /*8a30*/  USETMAXREG.DEALLOC.CTAPOOL 0x28 ;  /* 0x00000028000079c8 */ /* 0x005e0000080e0500 */
[----:B------:R-:W-:Y:S05]  /*8a40*/  @P0 EXIT ;  /* 0x000000000000094d */ /* 0x000fea0003800000 */
[----:B0-----:R-:W-:Y:S01]  /*8a50*/  LOP3.LUT P0, RZ, R8, 0xff, RZ, 0xc0, !PT ;  /* 0x000000ff08ff7812 */ /* 0x001fe2000780c0ff */
[----:B------:R-:W-:Y:S02]  /*8a60*/  IMAD.MOV.U32 R0, RZ, RZ, 0x1 ;  /* 0x00000001ff007424 */ /* 0x000fe400078e00ff */
[----:B------:R-:W-:-:S10]  /*8a70*/  IMAD.MOV.U32 R9, RZ, RZ, RZ ;  /* 0x000000ffff097224 */ /* 0x000fd400078e00ff */
[----:B------:R-:W-:Y:S05]  /*8a80*/  @!P0 BRA `(.L_x_299) ;  /* 0x0000000c003c8947 */ /* 0x000fea0003800000 */
[----:B------:R-:W0:Y:S01]  /*8a90*/  S2UR UR8, SR_CgaCtaId ;  /* 0x00000000000879c3 */ /* 0x000e220000008800 */
[----:B------:R-:W-:Y:S01]  /*8aa0*/  LOP3.LUT P0, RZ, R4, 0x1f, RZ, 0xc0, !PT ;  /* 0x0000001f04ff7812 */ /* 0x000fe2000780c0ff */
[----:B------:R-:W-:Y:S01]  /*8ab0*/  ULDC UR5, c[0x0][0x658] ;  /* 0x0001960000057ab9 */ /* 0x000fe20000000800 */
[----:B------:R-:W-:Y:S01]  /*8ac0*/  UMOV UR6, 0xffffffff ;  /* 0xffffffff00067882 */ /* 0x000fe20000000000 */
[----:B------:R-:W-:Y:S01]  /*8ad0*/  BSSY B0, `(.L_x_299) ;  /* 0x00000ca000007945 */ /* 0x000fe20003800000 */
[----:B------:R-:W-:Y:S01]  /*8ae0*/  USHF.L.U32 UR6, UR6, UR5, URZ ;  /* 0x0000000506067299 */ /* 0x000fe2000800063f */
[C---:B------:R-:W-:Y:S01]  /*8af0*/  ISETP.NE.AND P2, PT, R3.reuse, RZ, PT ;  /* 0x000000ff0300720c */ /* 0x040fe20003f45270 */
[----:B------:R-:W-:Y:S01]  /*8b00*/  IMAD.MOV.U32 R10, RZ, RZ, 0x1 ;  /* 0x00000001ff0a7424 */ /* 0x000fe200078e00ff */
[----:B------:R-:W-:Y:S01]  /*8b10*/  ISETP.NE.OR P0, PT, R3, RZ, !P0 ;  /* 0x000000ff0300720c */ /* 0x000fe20004705670 */
[----:B------:R-:W-:Y:S01]  /*8b20*/  IMAD.MOV.U32 R0, RZ, RZ, 0x1 ;  /* 0x00000001ff007424 */ /* 0x000fe200078e00ff */
[----:B------:R-:W-:Y:S01]  /*8b30*/  LOP3.LUT R6, R16, 0x2, RZ, 0xfc, !PT ;  /* 0x0000000210067812 */ /* 0x000fe200078efcff */
[----:B------:R-:W-:Y:S01]  /*8b40*/  IMAD.MOV.U32 R9, RZ, RZ, RZ ;  /* 0x000000ffff097224 */ /* 0x000fe200078e00ff */
[----:B------:R-:W-:Y:S01]  /*8b50*/  ULDC UR4, c[0x0][0x600] ;  /* 0x0001800000047ab9 */ /* 0x000fe20000000800 */
[----:B------:R-:W-:Y:S01]  /*8b60*/  UMOV UR7, 0x1 ;  /* 0x0000000100077882 */ /* 0x000fe20000000000 */
[----:B------:R-:W-:-:S02]  /*8b70*/  UIADD3 UR22, UR40, 0x1, URZ ;  /* 0x0000000128167890 */ /* 0x000fc4000fffe03f */
[----:B------:R-:W-:Y:S02]  /*8b80*/  UIADD3 UR14, UR4, -0x1, URZ ;  /* 0xffffffff040e7890 */ /* 0x000fe4000fffe03f */
[----:B------:R-:W-:Y:S02]  /*8b90*/  USHF.L.U32 UR16, UR7, UR5, URZ ;  /* 0x0000000507107299 */ /* 0x000fe4000800063f */
[----:B------:R-:W-:Y:S01]  /*8ba0*/  ULOP3.LUT UR15, URZ, UR6, URZ, 0x33, !UPT ;  /* 0x000000063f0f7292 */ /* 0x000fe2000f8e333f */
[----:B------:R-:W-:Y:S01]  /*8bb0*/  ULDC.64 UR20, c[0x0][0x198] ;  /* 0x0000660000147ab9 */ /* 0x000fe20000000a00 */
[----:B0-----:R-:W-:-:S05]  /*8bc0*/  IMAD.U32 R7, RZ, RZ, UR8 ;  /* 0x00000008ff077e24 */ /* 0x001fca000f8e00ff */
[----:B------:R-:W-:-:S07]  /*8bd0*/  LEA R8, R7, 0x180, 0xb ;  /* 0x0000018007087811 */ /* 0x000fce00078e58ff */
.L_x_311:
[----:B------:R-:W-:-:S03]  /*8be0*/  UMOV UR4, 0xffffffff ;  /* 0xffffffff00047882 */ /* 0x000fc60000000000 */
[----:B------:R-:W-:Y:S05]  /*8bf0*/  BRA.DIV UR4, `(.L_x_300) ;  /* 0x0000001204187947 */ /* 0x000fea000b800000 */
[----:B------:R-:W-:-:S13]  /*8c00*/  ELECT P6, URZ, PT ;  /* 0x00000000003f782f */ /* 0x000fda00038c0000 */
.L_x_325:
[----:B------:R-:W0:Y:S01]  /*8c10*/  LDC R3, c[0x0][0x28c] ;  /* 0x0000a300ff037b82 */ /* 0x000e220000000800 */
[----:B------:R-:W-:Y:S01]  /*8c20*/  BSSY B1, `(.L_x_301) ;  /* 0x000003b000017945 */ /* 0x000fe20003800000 */
[----:B0-----:R-:W-:-:S13]  /*8c30*/  ISETP.LT.OR P6, PT, R3, 0x1, !P6 ;  /* 0x000000010300780c */ /* 0x001fda00077c1670 */
[----:B------:R-:W-:Y:S05]  /*8c40*/  @P6 BRA `(.L_x_302) ;  /* 0x0000000000e06947 */ /* 0x000fea0003800000 */
[----:B------:R-:W-:Y:S02]  /*8c50*/  IMAD R7, R19, 0x2, R7 ;  /* 0x0000000213077824 */ /* 0x000fe400078e0207 */
[----:B------:R-:W-:Y:S02]  /*8c60*/  IMAD.SHL.U32 R22, R22, 0x100, RZ ;  /* 0x0000010016167824 */ /* 0x000fe400078e00ff */
[----:B------:R-:W-:Y:S02]  /*8c70*/  IMAD.MOV.U32 R15, RZ, RZ, RZ ;  /* 0x000000ffff0f7224 */ /* 0x000fe400078e00ff */
[----:B------:R-:W-:Y:S02]  /*8c80*/  IMAD.U32 R19, RZ, RZ, UR22 ;  /* 0x00000016ff137e24 */ /* 0x000fe4000f8e00ff */
[----:B------:R-:W-:Y:S02]  /*8c90*/  IMAD.MOV.U32 R3, RZ, RZ, R0 ;  /* 0x000000ffff037224 */ /* 0x000fe400078e0000 */
[----:B------:R-:W-:-:S02]  /*8ca0*/  IMAD.MOV.U32 R5, RZ, RZ, R9 ;  /* 0x000000ffff057224 */ /* 0x000fc400078e0009 */
[----:B------:R-:W-:-:S07]  /*8cb0*/  IMAD.SHL.U32 R12, R7, 0x20, RZ ;  /* 0x00000020070c7824 */ /* 0x000fce00078e00ff */
.L_x_306:
[----:B------:R-:W0:Y:S01]  /*8cc0*/  S2UR UR4, SR_CgaCtaId ;  /* 0x00000000000479c3 */ /* 0x000e220000008800 */
[----:B------:R-:W-:-:S07]  /*8cd0*/  MOV R4, 0x400 ;  /* 0x0000040000047802 */ /* 0x000fce0000000f00 */
[----:B------:R-:W1:Y:S01]  /*8ce0*/  @!P2 LDC R11, c[0x0][0x500] ;  /* 0x00014000ff0bab82 */ /* 0x000e620000000800 */
[----:B0-----:R-:W-:-:S05]  /*8cf0*/  IMAD.U32 R7, RZ, RZ, UR4 ;  /* 0x00000004ff077e24 */ /* 0x001fca000f8e00ff */
[----:B------:R-:W-:Y:S02]  /*8d00*/  LEA R14, R7, R4, 0x18 ;  /* 0x00000004070e7211 */ /* 0x000fe400078ec0ff */
[----:B------:R-:W-:-:S03]  /*8d10*/  SHF.L.U32 R4, R3, 0x1f, RZ ;  /* 0x0000001f03047819 */ /* 0x000fc600000006ff */
[----:B------:R-:W-:-:S04]  /*8d20*/  IMAD R13, R5, 0x8, R14 ;  /* 0x00000008050d7824 */ /* 0x000fc800078e020e */
[----:B------:R-:W0:Y:S02]  /*8d30*/  SYNCS.PHASECHK.TRANS64.TRYWAIT P1, [R13+URZ+0x28], R4 ;  /* 0x000028040d0075a7 */ /* 0x000e24000802017f */
[----:B01----:R-:W-:Y:S05]  /*8d40*/  @!P1 BRA `(.L_x_303) ;  /* 0x0000000c00e49947 */ /* 0x003fea0003800000 */
.L_x_326:
[----:B0-----:R-:W-:Y:S01]  /*8d50*/  PRMT R4, R6, 0x9910, RZ ;  /* 0x0000991006047816 */ /* 0x001fe200000000ff */
[----:B------:R0:W-:Y:S03]  /*8d60*/  @!P2 SYNCS.ARRIVE.TRANS64 RZ, [R13+URZ], R11 ;  /* 0x0000000b0dffa9a7 */ /* 0x0001e6000800003f */
[----:B------:R-:W-:-:S13]  /*8d70*/  ISETP.NE.AND P1, PT, R4, 0x2, PT ;  /* 0x000000020400780c */ /* 0x000fda0003f25270 */
[----:B0-----:R-:W-:Y:S05]  /*8d80*/  @P1 BRA `(.L_x_304) ;  /* 0x0000000000041947 */ /* 0x001fea0003800000 */
[----:B------:R-:W-:Y:S01]  /*8d90*/  BPT.TRAP 0x1 ;  /* 0x000000040000795c */ /* 0x000fe20000300000 */
.L_x_304:
[----:B------:R-:W-:Y:S05]  /*8da0*/  @P0 BRA `(.L_x_305) ;  /* 0x0000000000040947 */ /* 0x000fea0003800000 */
[----:B------:R-:W-:Y:S01]  /*8db0*/  BPT.TRAP 0x1 ;  /* 0x000000040000795c */ /* 0x000fe20000300000 */
.L_x_305:
[C---:B------:R-:W-:Y:S01]  /*8dc0*/  IMAD R4, R5.reuse, 0x1000, R8 ;  /* 0x0000100005047824 */ /* 0x040fe200078e0208 */
[----:B------:R-:W-:Y:S01]  /*8dd0*/  R2UR UR8, R14 ;  /* 0x000000000e0872ca */ /* 0x000fe200000e0000 */
[----:B------:R-:W-:Y:S01]  /*8de0*/  IMAD R14, R5, 0x4000, R14 ;  /* 0x00004000050e7824 */ /* 0x000fe200078e020e */
[----:B------:R-:W-:Y:S01]  /*8df0*/  R2UR UR17, R12 ;  /* 0x000000000c1172ca */ /* 0x000fe200000e0000 */
[----:B------:R-:W-:Y:S01]  /*8e00*/  VIADD R19, R19, 0xffffffff ;  /* 0xffffffff13137836 */ /* 0x000fe20000000000 */
[----:B------:R-:W-:Y:S01]  /*8e10*/  R2UR UR5, R4 ;  /* 0x00000000040572ca */ /* 0x000fe200000e0000 */
[----:B------:R-:W-:Y:S01]  /*8e20*/  UIADD3 UR4, UP0, UR20, 0xf0, URZ ;  /* 0x000000f014047890 */ /* 0x000fe2000ff1e03f */
[----:B------:R-:W-:Y:S01]  /*8e30*/  R2UR UR11, R14 ;  /* 0x000000000e0b72ca */ /* 0x000fe200000e0000 */
[----:B------:R-:W-:Y:S01]  /*8e40*/  UIADD3 UR24, UP1, UR20, 0x1f0, URZ ;  /* 0x000001f014187890 */ /* 0x000fe2000ff3e03f */
[----:B------:R-:W-:Y:S01]  /*8e50*/  R2UR UR9, R13 ;  /* 0x000000000d0972ca */ /* 0x000fe200000e0000 */
[----:B------:R-:W-:Y:S01]  /*8e60*/  VIADD R5, R5, 0x1 ;  /* 0x0000000105057836 */ /* 0x000fe20000000000 */
[----:B------:R-:W-:Y:S01]  /*8e70*/  R2UR UR10, R15 ;  /* 0x000000000f0a72ca */ /* 0x000fe200000e0000 */
[----:B------:R-:W-:Y:S01]  /*8e80*/  UIADD3.X UR25, URZ, UR21, URZ, UP1, !UPT ;  /* 0x000000153f197290 */ /* 0x000fe20008ffe43f */
[----:B------:R-:W-:Y:S01]  /*8e90*/  R2UR UR12, R2 ;  /* 0x00000000020c72ca */ /* 0x000fe200000e0000 */
[----:B------:R-:W-:Y:S01]  /*8ea0*/  UMOV UR19, 0x30000 ;  /* 0x0003000000137882 */ /* 0x000fe20000000000 */
[----:B------:R-:W-:Y:S01]  /*8eb0*/  R2UR UR18, R22 ;  /* 0x00000000161272ca */ /* 0x000fe200000e0000 */
[----:B------:R-:W-:Y:S01]  /*8ec0*/  UMOV UR6, 0x0 ;  /* 0x0000000000067882 */ /* 0x000fe20000000000 */
[----:B------:R-:W-:Y:S01]  /*8ed0*/  ISETP.GT.AND P3, PT, R19, 0x1, PT ;  /* 0x000000011300780c */ /* 0x000fe20003f64270 */
[----:B------:R-:W-:Y:S01]  /*8ee0*/  UIADD3 UR8, UR8, UR5, URZ ;  /* 0x0000000508087290 */ /* 0x000fe2000fffe03f */
[----:B------:R-:W-:Y:S01]  /*8ef0*/  ISETP.NE.AND P1, PT, R5, 0x5, PT ;  /* 0x000000050500780c */ /* 0x000fe20003f25270 */
[----:B------:R-:W-:Y:S01]  /*8f00*/  UIADD3.X UR5, URZ, UR21, URZ, UP0, !UPT ;  /* 0x000000153f057290 */ /* 0x000fe200087fe43f */
[----:B------:R-:W-:Y:S01]  /*8f10*/  VIADD R15, R15, 0x40 ;  /* 0x000000400f0f7836 */ /* 0x000fe20000000000 */
[----:B------:R-:W-:Y:S01]  /*8f20*/  UIADD3 UR13, UR11, 0x5180, URZ ;  /* 0x000051800b0d7890 */ /* 0x000fe2000fffe03f */
[----:B------:R-:W-:Y:S01]  /*8f30*/  SEL R4, RZ, 0x1, P1 ;  /* 0x00000001ff047807 */ /* 0x000fe20000800000 */
[----:B------:R-:W-:Y:S01]  /*8f40*/  UMOV UR7, 0x10000000 ;  /* 0x1000000000077882 */ /* 0x000fe20000000000 */
[----:B------:R-:W-:Y:S01]  /*8f50*/  UMOV UR11, UR17 ;  /* 0x00000011000b7c82 */ /* 0x000fe20008000000 */
[----:B------:R-:W-:-:S02]  /*8f60*/  SEL R5, R5, RZ, P1 ;  /* 0x000000ff05057207 */ /* 0x000fc40000800000 */
[----:B------:R-:W-:Y:S01]  /*8f70*/  LOP3.LUT R3, R3, R4, RZ, 0x3c, !PT ;  /* 0x0000000403037212 */ /* 0x000fe200078e3cff */
[----:B------:R0:W-:Y:S02]  /*8f80*/  UTMALDG.3D.MULTICAST [UR8], [UR4], UR19, desc[UR6] ;  /* 0x00000608040073b4 */ /* 0x0001e40008011813 */
[----:B0-----:R-:W-:Y:S01]  /*8f90*/  UMOV UR8, UR13 ;  /* 0x0000000d00087c82 */ /* 0x001fe20008000000 */
[----:B------:R-:W-:Y:S02]  /*8fa0*/  UMOV UR11, UR18 ;  /* 0x00000012000b7c82 */ /* 0x000fe40008000000 */
[----:B------:R0:W-:Y:S02]  /*8fb0*/  UTMALDG.3D [UR8], [UR24], desc[UR6] ;  /* 0x00000608180075b4 */ /* 0x0001e40008011000 */
[----:B0-----:R-:W-:Y:S05]  /*8fc0*/  @P3 BRA `(.L_x_306) ;  /* 0xfffffffc003c3947 */ /* 0x001fea000383ffff */
.L_x_302:
[----:B------:R-:W-:Y:S05]  /*8fd0*/  BSYNC B1 ;  /* 0x0000000000017941 */ /* 0x000fea0003800000 */
.L_x_301:
[----:B------:R-:W2:Y:S01]  /*8fe0*/  LDL.64 R20, [R1] ;  /* 0x0000000001147983 */ /* 0x000ea20000100a00 */
[----:B------:R-:W-:Y:S01]  /*8ff0*/  LOP3.LUT P4, RZ, R10, 0xff, RZ, 0xc0, !PT ;  /* 0x000000ff0aff7812 */ /* 0x000fe2000788c0ff */
[----:B------:R-:W-:Y:S01]  /*9000*/  VIADD R4, R9, UR40 ;  /* 0x0000002809047c36 */ /* 0x000fe20008000000 */
[----:B------:R-:W-:Y:S01]  /*9010*/  ULDC.64 UR4, c[0x0][0x650] ;  /* 0x0001940000047ab9 */ /* 0x000fe20000000a00 */
[----:B------:R-:W-:Y:S01]  /*9020*/  IMAD.U32 R9, RZ, RZ, UR40 ;  /* 0x00000028ff097e24 */ /* 0x000fe2000f8e00ff */
[----:B------:R-:W-:Y:S01]  /*9030*/  UISETP.GE.U32.AND UP0, UPT, UR40, 0x5, UPT ;  /* 0x000000052800788c */ /* 0x000fe2000bf06070 */
[----:B------:R-:W-:Y:S01]  /*9040*/  BSSY B1, `(.L_x_307) ;  /* 0x0000070000017945 */ /* 0x000fe20003800000 */
[----:B------:R-:W-:Y:S01]  /*9050*/  ISETP.GT.U32.AND P1, PT, R4, 0x4, PT ;  /* 0x000000040400780c */ /* 0x000fe20003f24070 */
[----:B------:R-:W-:Y:S01]  /*9060*/  IMAD.MOV.U32 R19, RZ, RZ, -0x1 ;  /* 0xffffffffff137424 */ /* 0x000fe200078e00ff */
[----:B------:R-:W-:Y:S01]  /*9070*/  PRMT R10, RZ, 0x7610, R10 ;  /* 0x00007610ff0a7816 */ /* 0x000fe2000000000a */
[----:B------:R-:W-:Y:S01]  /*9080*/  IMAD.MOV.U32 R22, RZ, RZ, -0x1 ;  /* 0xffffffffff167424 */ /* 0x000fe200078e00ff */
[----:B------:R-:W-:-:S02]  /*9090*/  ISETP.LT.U32.AND P1, PT, R9, 0x5, P1 ;  /* 0x000000050900780c */ /* 0x000fc40000f21070 */
[----:B------:R-:W-:Y:S01]  /*90a0*/  PLOP3.LUT P3, PT, PT, PT, UP0, 0x80, 0x0 ;  /* 0x000000000000781c */ /* 0x000fe20003f6f008 */
[----:B------:R-:W0:Y:S01]  /*90b0*/  @P4 S2R R7, SR_CgaCtaId ;  /* 0x0000000000074919 */ /* 0x000e220000008800 */
[----:B------:R-:W-:-:S04]  /*90c0*/  @P4 MOV R2, 0x400 ;  /* 0x0000040000024802 */ /* 0x000fc80000000f00 */
[----:B0-----:R-:W-:Y:S01]  /*90d0*/  @P4 LEA R5, R7, R2, 0x18 ;  /* 0x0000000207054211 */ /* 0x001fe200078ec0ff */
[----:B------:R-:W-:-:S03]  /*90e0*/  IMAD.WIDE.U32 R2, R4, -0x33333333, RZ ;  /* 0xcccccccd04027825 */ /* 0x000fc600078e00ff */
[----:B------:R0:W-:Y:S01]  /*90f0*/  @P4 SYNCS.ARRIVE.TRANS64.A1T0 RZ, [R5+URZ+0x88], RZ ;  /* 0x000088ff05ff49a7 */ /* 0x0001e2000810003f */
[----:B------:R-:W-:Y:S01]  /*9100*/  IMAD.MOV.U32 R2, RZ, RZ, -0x1 ;  /* 0xffffffffff027424 */ /* 0x000fe200078e00ff */
[----:B0-----:R-:W-:Y:S02]  /*9110*/  SHF.R.U32.HI R5, RZ, 0x2, R3 ;  /* 0x00000002ff057819 */ /* 0x001fe40000011603 */
[----:B------:R-:W-:-:S03]  /*9120*/  SEL R3, RZ, 0x1, !P1 ;  /* 0x00000001ff037807 */ /* 0x000fc60004800000 */
[----:B------:R-:W-:Y:S01]  /*9130*/  IMAD R9, R5, -0x5, R4 ;  /* 0xfffffffb05097824 */ /* 0x000fe200078e0204 */
[----:B------:R-:W-:Y:S02]  /*9140*/  LOP3.LUT R0, R0, R3, RZ, 0x3c, !PT ;  /* 0x0000000300007212 */ /* 0x000fe400078e3cff */
[----:B------:R-:W-:Y:S02]  /*9150*/  PRMT R3, RZ, 0x7610, R3 ;  /* 0x00007610ff037816 */ /* 0x000fe40000000003 */
[----:B------:R-:W-:Y:S02]  /*9160*/  @P3 LOP3.LUT R0, R0, 0x1, R5, 0x78, !PT ;  /* 0x0000000100003812 */ /* 0x000fe400078e7805 */
[----:B--2---:R-:W-:-:S04]  /*9170*/  IADD3 R18, P4, R18, R20, RZ ;  /* 0x0000001412127210 */ /* 0x004fc80007f9e0ff */
[----:B------:R-:W-:Y:S01]  /*9180*/  ISETP.GE.U32.AND P1, PT, R18, UR4, PT ;  /* 0x0000000412007c0c */ /* 0x000fe2000bf26070 */
[----:B------:R-:W-:-:S05]  /*9190*/  IMAD.X R17, R17, 0x1, R23, P4 ;  /* 0x0000000111117824 */ /* 0x000fca00020e0617 */
[----:B------:R-:W-:-:S13]  /*91a0*/  ISETP.GE.U32.AND.EX P1, PT, R17, UR5, PT, P1 ;  /* 0x0000000511007c0c */ /* 0x000fda000bf26110 */
[----:B------:R-:W-:Y:S05]  /*91b0*/  @P1 BRA `(.L_x_308) ;  /* 0x0000000400601947 */ /* 0x000fea0003800000 */
[----:B------:R-:W0:Y:S01]  /*91c0*/  S2R R12, SR_CTAID.X ;  /* 0x00000000000c7919 */ /* 0x000e220000002500 */
[----:B------:R-:W-:Y:S01]  /*91d0*/  ULDC.64 UR4, c[0x0][0x628] ;  /* 0x00018a0000047ab9 */ /* 0x000fe20000000a00 */
[----:B------:R-:W-:Y:S01]  /*91e0*/  ULDC UR7, c[0x0][0x630] ;  /* 0x00018c0000077ab9 */ /* 0x000fe20000000800 */
[----:B------:R-:W-:Y:S01]  /*91f0*/  ISETP.NE.U32.AND P1, PT, RZ, UR4, PT ;  /* 0x00000004ff007c0c */ /* 0x000fe2000bf25070 */
[----:B------:R-:W1:Y:S01]  /*9200*/  S2R R13, SR_CTAID.Y ;  /* 0x00000000000d7919 */ /* 0x000e620000002600 */
[----:B------:R-:W-:Y:S01]  /*9210*/  ULDC UR8, c[0x0][0x150] ;  /* 0x0000540000087ab9 */ /* 0x000fe20000000800 */
[----:B------:R-:W-:Y:S01]  /*9220*/  IMAD.MOV.U32 R2, RZ, RZ, R18 ;  /* 0x000000ffff027224 */ /* 0x000fe200078e0012 */
[----:B------:R-:W-:Y:S01]  /*9230*/  ISETP.NE.AND.EX P1, PT, RZ, UR5, PT, P1 ;  /* 0x00000005ff007c0c */ /* 0x000fe2000bf25310 */
[----:B------:R-:W-:Y:S01]  /*9240*/  IMAD.MOV.U32 R3, RZ, RZ, R17 ;  /* 0x000000ffff037224 */ /* 0x000fe200078e0011 */
[----:B0-----:R-:W-:-:S11]  /*9250*/  I2FP.F32.U32 R14, R12 ;  /* 0x0000000c000e7245 */ /* 0x001fd60000201000 */
[----:B------:R-:W-:Y:S05]  /*9260*/  @!P1 BRA `(.L_x_309) ;  /* 0x0000000000289947 */ /* 0x000fea0003800000 */
[----:B------:R-:W-:Y:S02]  /*9270*/  ULDC UR6, c[0x0][0x634] ;  /* 0x00018d0000067ab9 */ /* 0x000fe40000000800 */
[----:B------:R-:W-:-:S05]  /*9280*/  IADD3 R3, P1, R18, UR6, RZ ;  /* 0x0000000612037c10 */ /* 0x000fca000ff3e0ff */
[----:B------:R-:W-:-:S04]  /*9290*/  IMAD.X R11, RZ, RZ, R17, P1 ;  /* 0x000000ffff0b7224 */ /* 0x000fc800008e0611 */
[----:B------:R-:W-:-:S04]  /*92a0*/  IMAD.WIDE.U32 R4, R11, UR4, RZ ;  /* 0x000000040b047c25 */ /* 0x000fc8000f8e00ff */
[----:B------:R-:W-:-:S04]  /*92b0*/  IMAD.WIDE.U32 R4, P1, R3, UR5, R4 ;  /* 0x0000000503047c25 */ /* 0x000fc8000f820004 */
[----:B------:R-:W-:-:S04]  /*92c0*/  IMAD.WIDE.U32 R2, R3, UR4, RZ ;  /* 0x0000000403027c25 */ /* 0x000fc8000f8e00ff */
[----:B------:R-:W-:Y:S01]  /*92d0*/  IMAD.MOV.U32 R2, RZ, RZ, R5 ;  /* 0x000000ffff027224 */ /* 0x000fe200078e0005 */
[----:B------:R-:W-:Y:S01]  /*92e0*/  IADD3 RZ, P3, R3, R4, RZ ;  /* 0x0000000403ff7210 */ /* 0x000fe20007f7e0ff */
[----:B------:R-:W-:-:S04]  /*92f0*/  IMAD.X R3, RZ, RZ, RZ, P1 ;  /* 0x000000ffff037224 */ /* 0x000fc800008e06ff */
[----:B------:R-:W-:-:S08]  /*9300*/  IMAD.WIDE.U32.X R2, R11, UR5, R2, P3 ;  /* 0x000000050b027c25 */ /* 0x000fd000098e0402 */
.L_x_309:
[----:B------:R-:W0:Y:S01]  /*9310*/  LDC R21, c[0x0][0x65c] ;  /* 0x00019700ff157b82 */ /* 0x000e220000000800 */
[--C-:B------:R-:W-:Y:S01]  /*9320*/  SHF.R.U64 R11, R2, UR7, R3.reuse ;  /* 0x00000007020b7c19 */ /* 0x100fe20008001203 */
[----:B------:R-:W-:Y:S01]  /*9330*/  FMUL R14, R14, UR8 ;  /* 0x000000080e0e7c20 */ /* 0x000fe20008400000 */
[----:B------:R-:W-:Y:S01]  /*9340*/  SHF.R.U32.HI R2, RZ, UR7, R3 ;  /* 0x00000007ff027c19 */ /* 0x000fe20008011603 */
[----:B------:R-:W-:Y:S01]  /*9350*/  ULDC UR6, c[0x0][0x154] ;  /* 0x0000550000067ab9 */ /* 0x000fe20000000800 */
[----:B------:R-:W-:Y:S01]  /*9360*/  IADD3 R15, P1, RZ, -R11, RZ ;  /* 0x8000000bff0f7210 */ /* 0x000fe20007f3e0ff */
[----:B------:R-:W-:Y:S01]  /*9370*/  ULDC.64 UR4, c[0x0][0x620] ;  /* 0x0001880000047ab9 */ /* 0x000fe20000000a00 */
[----:B-1----:R-:W-:Y:S01]  /*9380*/  I2FP.F32.U32 R3, R13 ;  /* 0x0000000d00037245 */ /* 0x002fe20000201000 */
[----:B------:R-:W1:Y:S01]  /*9390*/  LDC R19, c[0x0][0x144] ;  /* 0x00005100ff137b82 */ /* 0x000e620000000800 */
[----:B------:R-:W2:Y:S01]  /*93a0*/  F2I.U32.TRUNC.NTZ R14, R14 ;  /* 0x0000000e000e7305 */ /* 0x000ea2000020f000 */
[----:B------:R-:W-:-:S02]  /*93b0*/  IMAD.X R2, RZ, RZ, ~R2, P1 ;  /* 0x000000ffff027224 */ /* 0x000fc400008e0e02 */
[----:B------:R-:W-:Y:S01]  /*93c0*/  FMUL R4, R3, UR6 ;  /* 0x0000000603047c20 */ /* 0x000fe20008400000 */
[----:B------:R-:W-:Y:S01]  /*93d0*/  IMAD.MOV.U32 R3, RZ, RZ, R17 ;  /* 0x000000ffff037224 */ /* 0x000fe200078e0011 */
[----:B------:R-:W-:Y:S01]  /*93e0*/  ULDC.64 UR6, c[0x0][0x640] ;  /* 0x0001900000067ab9 */ /* 0x000fe20000000a00 */
[----:B------:R-:W-:Y:S01]  /*93f0*/  IMAD R2, R2, UR4, RZ ;  /* 0x0000000402027c24 */ /* 0x000fe2000f8e02ff */
[----:B------:R-:W3:Y:S01]  /*9400*/  LDC R20, c[0x0][0x148] ;  /* 0x00005200ff147b82 */ /* 0x000ee20000000800 */
[----:B------:R-:W-:Y:S01]  /*9410*/  ISETP.NE.U32.AND P1, PT, RZ, UR6, PT ;  /* 0x00000006ff007c0c */ /* 0x000fe2000bf25070 */
[----:B------:R-:W4:Y:S01]  /*9420*/  F2I.U32.TRUNC.NTZ R4, R4 ;  /* 0x0000000400047305 */ /* 0x000f22000020f000 */
[----:B------:R-:W-:Y:S02]  /*9430*/  IMAD R5, R15, UR5, R2 ;  /* 0x000000050f057c24 */ /* 0x000fe4000f8e0202 */
[----:B------:R-:W-:Y:S01]  /*9440*/  IMAD.MOV.U32 R2, RZ, RZ, R18 ;  /* 0x000000ffff027224 */ /* 0x000fe200078e0012 */
[----:B------:R-:W-:-:S02]  /*9450*/  ISETP.NE.AND.EX P1, PT, RZ, UR7, PT, P1 ;  /* 0x00000007ff007c0c */ /* 0x000fc4000bf25310 */
[----:B0-----:R-:W-:Y:S01]  /*9460*/  ISETP.NE.AND P4, PT, R21, 0x1, PT ;  /* 0x000000011500780c */ /* 0x001fe20003f85270 */
[----:B------:R-:W-:Y:S01]  /*9470*/  IMAD.WIDE.U32 R2, R15, UR4, R2 ;  /* 0x000000040f027c25 */ /* 0x000fe2000f8e0002 */
[----:B------:R-:W-:-:S03]  /*9480*/  ULDC UR4, c[0x0][0x618] ;  /* 0x0001860000047ab9 */ /* 0x000fc60000000800 */
[----:B--2---:R-:W-:Y:S02]  /*9490*/  IMAD.MOV R14, RZ, RZ, -R14 ;  /* 0x000000ffff0e7224 */ /* 0x004fe400078e0a0e */
[----:B------:R-:W-:Y:S02]  /*94a0*/  IMAD.IADD R3, R3, 0x1, R5 ;  /* 0x0000000103037824 */ /* 0x000fe400078e0205 */
[----:B-1----:R-:W-:-:S03]  /*94b0*/  IMAD R12, R19, R14, R12 ;  /* 0x0000000e130c7224 */ /* 0x002fc600078e020c */
[--C-:B------:R-:W-:Y:S01]  /*94c0*/  SHF.R.U64 R14, R2, UR4, R3.reuse ;  /* 0x00000004020e7c19 */ /* 0x100fe20008001203 */
[----:B----4-:R-:W-:Y:S01]  /*94d0*/  IMAD.MOV R2, RZ, RZ, -R4 ;  /* 0x000000ffff027224 */ /* 0x010fe200078e0a04 */
[----:B------:R-:W-:Y:S01]  /*94e0*/  SHF.R.U32.HI R3, RZ, UR4, R3 ;  /* 0x00000004ff037c19 */ /* 0x000fe20008011603 */
[----:B------:R-:W-:Y:S02]  /*94f0*/  ULDC UR4, c[0x0][0x608] ;  /* 0x0001820000047ab9 */ /* 0x000fe40000000800 */
[----:B---3--:R-:W-:Y:S01]  /*9500*/  @P4 IMAD R12, R20, R2, R13 ;  /* 0x00000002140c4224 */ /* 0x008fe200078e020d */
[--C-:B------:R-:W-:Y:S02]  /*9510*/  SHF.R.U64 R19, R14, UR4, R3.reuse ;  /* 0x000000040e137c19 */ /* 0x100fe40008001203 */
[----:B------:R-:W-:Y:S01]  /*9520*/  SHF.R.U32.HI R2, RZ, UR4, R3 ;  /* 0x00000004ff027c19 */ /* 0x000fe20008011603 */
[----:B------:R-:W-:-:S03]  /*9530*/  ULDC UR4, c[0x0][0x658] ;  /* 0x0001960000047ab9 */ /* 0x000fc60000000800 */
[--C-:B------:R-:W-:Y:S02]  /*9540*/  SHF.R.U64 R13, R19, UR4, R2.reuse ;  /* 0x00000004130d7c19 */ /* 0x100fe40008001202 */
[----:B------:R-:W-:-:S03]  /*9550*/  SHF.R.U32.HI R2, RZ, UR4, R2 ;  /* 0x00000004ff027c19 */ /* 0x000fc60008011602 */
[----:B------:R-:W-:Y:S02]  /*9560*/  IMAD.MOV.U32 R4, RZ, RZ, R13 ;  /* 0x000000ffff047224 */ /* 0x000fe400078e000d */
[----:B------:R-:W-:Y:S01]  /*9570*/  IMAD.MOV.U32 R3, RZ, RZ, R2 ;  /* 0x000000ffff037224 */ /* 0x000fe200078e0002 */
[----:B------:R-:W-:Y:S06]  /*9580*/  @!P1 BRA `(.L_x_310) ;  /* 0x00000000002c9947 */ /* 0x000fec0003800000 */
        /* <DEDUP_REMOVED lines=9> */
[----:B------:R-:W-:-:S04]  /*9620*/  IMAD.WIDE.U32.X R2, R15, UR7, R2, P3 ;  /* 0x000000070f027c25 */ /* 0x000fc800098e0402 */
[----:B------:R-:W-:-:S07]  /*9630*/  IMAD.MOV.U32 R4, RZ, RZ, R2 ;  /* 0x000000ffff047224 */ /* 0x000fce00078e0002 */
.L_x_310:
[----:B------:R-:W-:Y:S01]  /*9640*/  ULDC UR4, c[0x0][0x648] ;  /* 0x0001920000047ab9 */ /* 0x000fe20000000800 */
[----:B------:R-:W-:Y:S01]  /*9650*/  LOP3.LUT R2, R19, UR15, RZ, 0xc0, !PT ;  /* 0x0000000f13027c12 */ /* 0x000fe2000f8ec0ff */
[----:B------:R-:W-:Y:S01]  /*9660*/  ULDC UR5, c[0x0][0x610] ;  /* 0x0001840000057ab9 */ /* 0x000fe20000000800 */
[----:B------:R-:W-:Y:S01]  /*9670*/  SHF.R.U64 R3, R4, UR4, R3 ;  /* 0x0000000404037c19 */ /* 0x000fe20008001203 */
[----:B------:R-:W-:Y:S01]  /*9680*/  ULDC UR4, c[0x0][0x638] ;  /* 0x00018e0000047ab9 */ /* 0x000fe20000000800 */
[----:B------:R-:W-:-:S03]  /*9690*/  LOP3.LUT R14, R14, UR14, RZ, 0xc0, !PT ;  /* 0x0000000e0e0e7c12 */ /* 0x000fc6000f8ec0ff */
[----:B------:R-:W-:Y:S02]  /*96a0*/  IMAD.MOV R4, RZ, RZ, -R3 ;  /* 0x000000ffff047224 */ /* 0x000fe400078e0a03 */
[----:B------:R-:W-:Y:S02]  /*96b0*/  IMAD R3, R3, UR16, R2 ;  /* 0x0000001003037c24 */ /* 0x000fe4000f8e0202 */
[----:B------:R-:W-:Y:S01]  /*96c0*/  IMAD R13, R4, UR4, R13 ;  /* 0x00000004040d7c24 */ /* 0x000fe2000f8e020d */
[----:B------:R-:W-:Y:S01]  /*96d0*/  ULDC UR4, c[0x0][0x600] ;  /* 0x0001800000047ab9 */ /* 0x000fe20000000800 */
[----:B------:R-:W-:Y:S02]  /*96e0*/  IMAD R12, R3, UR5, R12 ;  /* 0x00000005030c7c24 */ /* 0x000fe4000f8e020c */
[----:B------:R-:W-:Y:S02]  /*96f0*/  IMAD R13, R13, UR4, R14 ;  /* 0x000000040d0d7c24 */ /* 0x000fe4000f8e020e */
[----:B------:R-:W-:-:S02]  /*9700*/  IMAD.MOV.U32 R3, RZ, RZ, 0x1 ;  /* 0x00000001ff037424 */ /* 0x000fc400078e00ff */
[----:B------:R-:W-:Y:S01]  /*9710*/  IMAD.MOV.U32 R2, RZ, RZ, R11 ;  /* 0x000000ffff027224 */ /* 0x000fe200078e000b */
[----:B------:R-:W-:Y:S02]  /*9720*/  SEL R22, R13, R12, !P4 ;  /* 0x0000000c0d167207 */ /* 0x000fe40006000000 */
[----:B------:R-:W-:-:S07]  /*9730*/  SEL R19, R12, R13, !P4 ;  /* 0x0000000d0c137207 */ /* 0x000fce0006000000 */
.L_x_308:
[----:B------:R-:W-:Y:S05]  /*9740*/  BSYNC B1 ;  /* 0x0000000000017941 */ /* 0x000fea0003800000 */
.L_x_307:
[----:B------:R-:W-:-:S13]  /*9750*/  LOP3.LUT P1, RZ, R3, 0xff, RZ, 0xc0, !PT ;  /* 0x000000ff03ff7812 */ /* 0x000fda000782c0ff */
[----:B------:R-:W-:Y:S05]  /*9760*/  @P1 BRA `(.L_x_311) ;  /* 0xfffffff4001c1947 */ /* 0x000fea000383ffff */
[----:B------:R-:W-:Y:S05]  /*9770*/  BSYNC B0 ;  /* 0x0000000000007941 */ /* 0x000fea0003800000 */
.L_x_299:
[----:B------:R-:W-:-:S03]  /*9780*/  UMOV UR4, 0xffffffff ;  /* 0xffffffff00047882 */ /* 0x000fc60000000000 */
[----:B------:R-:W-:Y:S05]  /*9790*/  BRA.DIV UR4, `(.L_x_312) ;  /* 0x0000000604647947 */ /* 0x000fea000b800000 */
[----:B------:R-:W-:-:S13]  /*97a0*/  ELECT P6, URZ, PT ;  /* 0x00000000003f782f */ /* 0x000fda00038c0000 */
.L_x_329:
[----:B------:R-:W-:Y:S04]  /*97b0*/  BSSY B0, `(.L_x_313) ;  /* 0x0000034000007945 */ /* 0x000fe80003800000 */
[----:B------:R-:W-:Y:S05]  /*97c0*/  @!P6 BRA `(.L_x_314) ;  /* 0x0000000000c8e947 */ /* 0x000fea0003800000 */
[----:B------:R-:W-:-:S04]  /*97d0*/  LOP3.LUT R16, R16, 0x2, RZ, 0xfc, !PT ;  /* 0x0000000210107812 */ /* 0x000fc800078efcff */
[----:B------:R-:W-:-:S13]  /*97e0*/  ISETP.NE.AND P0, PT, R16, 0x3, PT ;  /* 0x000000031000780c */ /* 0x000fda0003f05270 */
[----:B------:R-:W-:Y:S05]  /*97f0*/  @!P0 BRA `(.L_x_315) ;  /* 0x0000000000048947 */ /* 0x000fea0003800000 */
[----:B------:R-:W-:Y:S01]  /*9800*/  BPT.TRAP 0x1 ;  /* 0x000000040000795c */ /* 0x000fe20000300000 */
.L_x_315:
[----:B------:R-:W0:Y:S01]  /*9810*/  S2R R3, SR_CgaCtaId ;  /* 0x0000000000037919 */ /* 0x000e220000008800 */
[----:B------:R-:W-:Y:S02]  /*9820*/  MOV R2, 0x400 ;  /* 0x0000040000027802 */ /* 0x000fe40000000f00 */
[----:B------:R-:W-:Y:S02]  /*9830*/  SHF.L.U32 R4, R0, 0x1f, RZ ;  /* 0x0000001f00047819 */ /* 0x000fe400000006ff */
[----:B0-----:R-:W-:-:S05]  /*9840*/  LEA R2, R3, R2, 0x18 ;  /* 0x0000000203027211 */ /* 0x001fca00078ec0ff */
[----:B------:R-:W-:-:S04]  /*9850*/  VIADD R2, R2, 0x28 ;  /* 0x0000002802027836 */ /* 0x000fc80000000000 */
[C---:B------:R-:W-:Y:S02]  /*9860*/  IMAD R7, R9.reuse, 0x8, R2 ;  /* 0x0000000809077824 */ /* 0x040fe400078e0202 */
[----:B------:R-:W-:Y:S02]  /*9870*/  VIADD R9, R9, 0x1 ;  /* 0x0000000109097836 */ /* 0x000fe40000000000 */
[----:B------:R-:W0:Y:S03]  /*9880*/  SYNCS.PHASECHK.TRANS64.TRYWAIT P0, [R7+URZ], R4 ;  /* 0x00000004070075a7 */ /* 0x000e26000800017f */
[----:B------:R-:W-:-:S04]  /*9890*/  ISETP.NE.AND P1, PT, R9, 0x5, PT ;  /* 0x000000050900780c */ /* 0x000fc80003f25270 */
[----:B------:R-:W-:Y:S02]  /*98a0*/  SEL R3, RZ, 0x1, P1 ;  /* 0x00000001ff037807 */ /* 0x000fe40000800000 */
[----:B------:R-:W-:Y:S02]  /*98b0*/  SEL R9, R9, RZ, P1 ;  /* 0x000000ff09097207 */ /* 0x000fe40000800000 */
[----:B------:R-:W-:-:S03]  /*98c0*/  LOP3.LUT R6, R0, R3, RZ, 0x3c, !PT ;  /* 0x0000000300067212 */ /* 0x000fc600078e3cff */
[----:B------:R-:W-:Y:S01]  /*98d0*/  IMAD R8, R9, 0x8, R2 ;  /* 0x0000000809087824 */ /* 0x000fe200078e0202 */
[----:B------:R-:W-:Y:S01]  /*98e0*/  SHF.L.U32 R5, R6, 0x1f, RZ ;  /* 0x0000001f06057819 */ /* 0x000fe200000006ff */
[----:B0-----:R-:W-:Y:S06]  /*98f0*/  @!P0 BRA `(.L_x_316) ;  /* 0x00000004002c8947 */ /* 0x001fec0003800000 */
.L_x_330:
[----:B------:R-:W1:Y:S01]  /*9900*/  SYNCS.PHASECHK.TRANS64.TRYWAIT P0, [R8+URZ], R5 ;  /* 0x00000005080075a7 */ /* 0x000e62000800017f */
[----:B------:R-:W-:-:S05]  /*9910*/  VIADD R0, R9, 0x1 ;  /* 0x0000000109007836 */ /* 0x000fca0000000000 */
[----:B------:R-:W-:-:S04]  /*9920*/  ISETP.NE.AND P1, PT, R0, 0x5, PT ;  /* 0x000000050000780c */ /* 0x000fc80003f25270 */
[----:B------:R-:W-:Y:S02]  /*9930*/  SEL R3, RZ, 0x1, P1 ;  /* 0x00000001ff037807 */ /* 0x000fe40000800000 */
[----:B0-----:R-:W-:Y:S02]  /*9940*/  SEL R7, R0, RZ, P1 ;  /* 0x000000ff00077207 */ /* 0x001fe40000800000 */
[----:B------:R-:W-:-:S03]  /*9950*/  LOP3.LUT R6, R6, R3, RZ, 0x3c, !PT ;  /* 0x0000000306067212 */ /* 0x000fc600078e3cff */
[----:B------:R-:W-:Y:S01]  /*9960*/  IMAD R9, R7, 0x8, R2 ;  /* 0x0000000807097824 */ /* 0x000fe200078e0202 */
[----:B------:R-:W-:Y:S01]  /*9970*/  SHF.L.U32 R4, R6, 0x1f, RZ ;  /* 0x0000001f06047819 */ /* 0x000fe200000006ff */
[----:B-1----:R-:W-:Y:S06]  /*9980*/  @!P0 BRA `(.L_x_317) ;  /* 0x00000004001c8947 */ /* 0x002fec0003800000 */
.L_x_331:
[----:B------:R-:W1:Y:S01]  /*9990*/  SYNCS.PHASECHK.TRANS64.TRYWAIT P0, [R9+URZ], R4 ;  /* 0x00000004090075a7 */ /* 0x000e62000800017f */
[----:B------:R-:W-:-:S05]  /*99a0*/  VIADD R0, R7, 0x1 ;  /* 0x0000000107007836 */ /* 0x000fca0000000000 */
[----:B------:R-:W-:-:S04]  /*99b0*/  ISETP.NE.AND P1, PT, R0, 0x5, PT ;  /* 0x000000050000780c */ /* 0x000fc80003f25270 */
[----:B------:R-:W-:Y:S02]  /*99c0*/  SEL R3, RZ, 0x1, P1 ;  /* 0x00000001ff037807 */ /* 0x000fe40000800000 */
[----:B------:R-:W-:Y:S02]  /*99d0*/  SEL R7, R0, RZ, P1 ;  /* 0x000000ff00077207 */ /* 0x000fe40000800000 */
[----:B------:R-:W-:-:S03]  /*99e0*/  LOP3.LUT R11, R6, R3, RZ, 0x3c, !PT ;  /* 0x00000003060b7212 */ /* 0x000fc600078e3cff */
[----:B------:R-:W-:Y:S01]  /*99f0*/  IMAD R6, R7, 0x8, R2 ;  /* 0x0000000807067824 */ /* 0x000fe200078e0202 */
[----:B0-----:R-:W-:Y:S01]  /*9a00*/  SHF.L.U32 R5, R11, 0x1f, RZ ;  /* 0x0000001f0b057819 */ /* 0x001fe200000006ff */
[----:B-1----:R-:W-:Y:S06]  /*9a10*/  @!P0 BRA `(.L_x_318) ;  /* 0x00000004000c8947 */ /* 0x002fec0003800000 */
.L_x_332:
[----:B------:R-:W1:Y:S01]  /*9a20*/  SYNCS.PHASECHK.TRANS64.TRYWAIT P0, [R6+URZ], R5 ;  /* 0x00000005060075a7 */ /* 0x000e62000800017f */
[----:B------:R-:W-:-:S05]  /*9a30*/  VIADD R0, R7, 0x1 ;  /* 0x0000000107007836 */ /* 0x000fca0000000000 */
[----:B------:R-:W-:-:S04]  /*9a40*/  ISETP.NE.AND P1, PT, R0, 0x5, PT ;  /* 0x000000050000780c */ /* 0x000fc80003f25270 */
[----:B0-----:R-:W-:Y:S02]  /*9a50*/  SEL R4, RZ, 0x1, P1 ;  /* 0x00000001ff047807 */ /* 0x001fe40000800000 */
[----:B------:R-:W-:Y:S02]  /*9a60*/  SEL R3, R0, RZ, P1 ;  /* 0x000000ff00037207 */ /* 0x000fe40000800000 */
[----:B------:R-:W-:Y:S01]  /*9a70*/  LOP3.LUT R0, R11, R4, RZ, 0x3c, !PT ;  /* 0x000000040b007212 */ /* 0x000fe200078e3cff */
[----:B-1----:R-:W-:Y:S06]  /*9a80*/  @!P0 BRA `(.L_x_319) ;  /* 0x0000000400048947 */ /* 0x002fec0003800000 */
.L_x_333:
[----:B------:R-:W-:Y:S01]  /*9a90*/  IMAD R3, R3, 0x8, R2 ;  /* 0x0000000803037824 */ /* 0x000fe200078e0202 */
[----:B------:R-:W-:-:S07]  /*9aa0*/  SHF.L.U32 R0, R0, 0x1f, RZ ;  /* 0x0000001f00007819 */ /* 0x000fce00000006ff */
.L_x_320:
[----:B-1----:R1:W2:Y:S02]  /*9ab0*/  SYNCS.PHASECHK.TRANS64.TRYWAIT P0, [R3+URZ], R0 ;  /* 0x00000000030075a7 */ /* 0x0022a4000800017f */
[----:B--2---:R-:W-:Y:S05]  /*9ac0*/  @!P0 NANOSLEEP.SYNCS 0x989680 ;  /* 0x009896800000895d */ /* 0x004fea0003900000 */
[----:B------:R-:W2:Y:S02]  /*9ad0*/  @!P0 SYNCS.PHASECHK.TRANS64 P0, [R3+URZ], R0 ;  /* 0x00000000030085a7 */ /* 0x000ea4000800007f */
[----:B--2---:R-:W-:Y:S05]  /*9ae0*/  @!P0 BRA `(.L_x_320) ;  /* 0xfffffffc00f08947 */ /* 0x004fea000383ffff */
.L_x_314:
[----:B------:R-:W-:Y:S05]  /*9af0*/  BSYNC B0 ;  /* 0x0000000000007941 */ /* 0x000fea0003800000 */
.L_x_313:
[----:B------:R-:W-:Y:S05]  /*9b00*/  EXIT ;  /* 0x000000000000794d */ /* 0x000fea0003800000 */
.L_x_19:
[----:B-1----:R1:W2:Y:S02]  /*9b10*/  SYNCS.PHASECHK.TRANS64.TRYWAIT P0, [R159+URZ], R0 ;  /* 0x000000009f0075a7 */ /* 0x0022a4000800017f */
[----:B--2---:R-:W-:Y:S05]  /*9b20*/  @!P0 NANOSLEEP.SYNCS 0x989680 ;  /* 0x009896800000895d */ /* 0x004fea0003900000 */
[----:B------:R-:W2:Y:S02]  /*9b30*/  @!P0 SYNCS.PHASECHK.TRANS64 P0, [R159+URZ], R0 ;  /* 0x000000009f0085a7 */ /* 0x000ea4000800007f */
[----:B--2---:R-:W-:Y:S05]  /*9b40*/  @!P0 BRA `(.L_x_19) ;  /* 0xfffffffc00f08947 */ /* 0x004fea000383ffff */
[----:B------:R-:W-:Y:S05]  /*9b50*/  BRA `(.L_x_321) ;  /* 0xffffff7800c87947 */ /* 0x000fea000383ffff */
.L_x_24:
[----:B--2---:R2:W3:Y:S02]  /*9b60*/  SYNCS.PHASECHK.TRANS64.TRYWAIT P1, [R3+URZ], R0 ;  /* 0x00000000030075a7 */ /* 0x0044e4000802017f */
[----:B---3--:R-:W-:Y:S05]  /*9b70*/  @!P1 NANOSLEEP.SYNCS 0x989680 ;  /* 0x009896800000995d */ /* 0x008fea0003900000 */
[----:B------:R-:W3:Y:S02]  /*9b80*/  @!P1 SYNCS.PHASECHK.TRANS64 P1, [R3+URZ], R0 ;  /* 0x00000000030095a7 */ /* 0x000ee4000802007f */
[----:B---3--:R-:W-:Y:S05]  /*9b90*/  @!P1 BRA `(.L_x_24) ;  /* 0xfffffffc00f09947 */ /* 0x008fea000383ffff */
[----:B------:R-:W-:Y:S05]  /*9ba0*/  BRA `(.L_x_23) ;  /* 0xffffff7c00387947 */ /* 0x000fea000383ffff */
.L_x_29:
[----:B--2---:R-:W-:-:S04]  /*9bb0*/  IMAD.U32 R5, RZ, RZ, UR4 ;  /* 0x00000004ff057e24 */ /* 0x004fc8000f8e00ff */
[----:B------:R2:W3:Y:S03]  /*9bc0*/  SYNCS.PHASECHK.TRANS64.TRYWAIT P1, [R5+URZ], R4 ;  /* 0x00000004050075a7 */ /* 0x0004e6000802017f */
[----:B---3--:R-:W-:Y:S05]  /*9bd0*/  @!P1 NANOSLEEP.SYNCS 0x989680 ;  /* 0x009896800000995d */ /* 0x008fea0003900000 */
[----:B------:R-:W3:Y:S02]  /*9be0*/  @!P1 SYNCS.PHASECHK.TRANS64 P1, [R5+URZ], R4 ;  /* 0x00000004050095a7 */ /* 0x000ee4000802007f */
[----:B---3--:R-:W-:Y:S05]  /*9bf0*/  @!P1 BRA `(.L_x_29) ;  /* 0xfffffffc00ec9947 */ /* 0x008fea000383ffff */
[----:B------:R-:W-:Y:S05]  /*9c00*/  BRA `(.L_x_28) ;  /* 0xffffff7c00c87947 */ /* 0x000fea000383ffff */
.L_x_35:
[----:B-1----:R1:W2:Y:S02]  /*9c10*/  SYNCS.PHASECHK.TRANS64.TRYWAIT P0, [R159+URZ+0x10], R0 ;  /* 0x000010009f0075a7 */ /* 0x0022a4000800017f */
[----:B--2---:R-:W-:Y:S05]  /*9c20*/  @!P0 NANOSLEEP.SYNCS 0x989680 ;  /* 0x009896800000895d */ /* 0x004fea0003900000 */
[----:B------:R-:W2:Y:S02]  /*9c30*/  @!P0 SYNCS.PHASECHK.TRANS64 P0, [R159+URZ+0x10], R0 ;  /* 0x000010009f0085a7 */ /* 0x000ea4000800007f */
[----:B--2---:R-:W-:Y:S05]  /*9c40*/  @!P0 BRA `(.L_x_35) ;  /* 0xfffffffc00f08947 */ /* 0x004fea000383ffff */
[----:B------:R-:W-:Y:S05]  /*9c50*/  BRA `(.L_x_322) ;  /* 0xffffff8000d47947 */ /* 0x000fea000383ffff */
.L_x_300:
[----:B------:R-:W-:Y:S01]  /*9c60*/  BSSY B1, `(.L_x_323) ;  /* 0x0000006000017945 */ /* 0x000fe20003800000 */
[----:B------:R-:W-:-:S07]  /*9c70*/  IMAD.MOV.U32 R15, RZ, RZ, -0x1 ;  /* 0xffffffffff0f7424 */ /* 0x000fce00078e00ff */
[----:B-----5:R-:W-:Y:S05]  /*9c80*/  WARPSYNC.COLLECTIVE R15, `(.L_x_324) ;  /* 0x000000000f0c7348 */ /* 0x020fea0003c00000 */
[----:B------:R-:W-:Y:S02]  /*9c90*/  ELECT P6, UR62, PT ;  /* 0x00000000003e782f */ /* 0x000fe400038c0000 */
[----:B------:R-:W-:Y:S01]  /*9ca0*/  MOV R14, UR62 ;  /* 0x0000003e000e7c02 */ /* 0x000fe20008000f00 */
[----:B-----5:R-:W-:Y:S10]  /*9cb0*/  ENDCOLLECTIVE ;  /* 0x000000000000791b */ /* 0x020ff40003800000 */
.L_x_324:
[----:B------:R-:W-:Y:S05]  /*9cc0*/  BSYNC B1 ;  /* 0x0000000000017941 */ /* 0x000fea0003800000 */
.L_x_323:
[----:B------:R-:W-:Y:S05]  /*9cd0*/  BRA `(.L_x_325) ;  /* 0xffffffec00cc7947 */ /* 0x000fea000383ffff */
.L_x_303:
[----:B0-----:R0:W1:Y:S02]  /*9ce0*/  SYNCS.PHASECHK.TRANS64.TRYWAIT P1, [R13+URZ+0x28], R4 ;  /* 0x000028040d0075a7 */ /* 0x001064000802017f */
[----:B-1----:R-:W-:Y:S05]  /*9cf0*/  @!P1 NANOSLEEP.SYNCS 0x989680 ;  /* 0x009896800000995d */ /* 0x002fea0003900000 */
[----:B------:R-:W1:Y:S02]  /*9d00*/  @!P1 SYNCS.PHASECHK.TRANS64 P1, [R13+URZ+0x28], R4 ;  /* 0x000028040d0095a7 */ /* 0x000e64000802007f */
[----:B-1----:R-:W-:Y:S05]  /*9d10*/  @!P1 BRA `(.L_x_303) ;  /* 0xfffffffc00f09947 */ /* 0x002fea000383ffff */
[----:B------:R-:W-:Y:S05]  /*9d20*/  BRA `(.L_x_326) ;  /* 0xfffffff000087947 */ /* 0x000fea000383ffff */
.L_x_312:
[----:B------:R-:W-:Y:S01]  /*9d30*/  BSSY B0, `(.L_x_327) ;  /* 0x0000006000007945 */ /* 0x000fe20003800000 */
[----:B------:R-:W-:-:S07]  /*9d40*/  IMAD.MOV.U32 R15, RZ, RZ, -0x1 ;  /* 0xffffffffff0f7424 */ /* 0x000fce00078e00ff */
[----:B-----5:R-:W-:Y:S05]  /*9d50*/  WARPSYNC.COLLECTIVE R15, `(.L_x_328) ;  /* 0x000000000f0c7348 */ /* 0x020fea0003c00000 */
[----:B------:R-:W-:Y:S02]  /*9d60*/  ELECT P6, UR62, PT ;  /* 0x00000000003e782f */ /* 0x000fe400038c0000 */
[----:B------:R-:W-:Y:S01]  /*9d70*/  MOV R14, UR62 ;  /* 0x0000003e000e7c02 */ /* 0x000fe20008000f00 */
[----:B-----5:R-:W-:Y:S10]  /*9d80*/  ENDCOLLECTIVE ;  /* 0x000000000000791b */ /* 0x020ff40003800000 */
.L_x_328:
[----:B------:R-:W-:Y:S05]  /*9d90*/  BSYNC B0 ;  /* 0x0000000000007941 */ /* 0x000fea0003800000 */
.L_x_327:
[----:B------:R-:W-:Y:S05]  /*9da0*/  BRA `(.L_x_329) ;  /* 0xfffffff800807947 */ /* 0x000fea000383ffff */
.L_x_316:
[----:B0-----:R0:W1:Y:S02]  /*9db0*/  SYNCS.PHASECHK.TRANS64.TRYWAIT P0, [R7+URZ], R4 ;  /* 0x00000004070075a7 */ /* 0x001064000800017f */
[----:B-1----:R-:W-:Y:S05]  /*9dc0*/  @!P0 NANOSLEEP.SYNCS 0x989680 ;  /* 0x009896800000895d */ /* 0x002fea0003900000 */
[----:B------:R-:W1:Y:S02]  /*9dd0*/  @!P0 SYNCS.PHASECHK.TRANS64 P0, [R7+URZ], R4 ;  /* 0x00000004070085a7 */ /* 0x000e64000800007f */
[----:B-1----:R-:W-:Y:S05]  /*9de0*/  @!P0 BRA `(.L_x_316) ;  /* 0xfffffffc00f08947 */ /* 0x002fea000383ffff */
[----:B------:R-:W-:Y:S05]  /*9df0*/  BRA `(.L_x_330) ;  /* 0xfffffff800c07947 */ /* 0x000fea000383ffff */
.L_x_317:
[----:B0-----:R0:W1:Y:S02]  /*9e00*/  SYNCS.PHASECHK.TRANS64.TRYWAIT P0, [R8+URZ], R5 ;  /* 0x00000005080075a7 */ /* 0x001064000800017f */
[----:B-1----:R-:W-:Y:S05]  /*9e10*/  @!P0 NANOSLEEP.SYNCS 0x989680 ;  /* 0x009896800000895d */ /* 0x002fea0003900000 */
[----:B------:R-:W1:Y:S02]  /*9e20*/  @!P0 SYNCS.PHASECHK.TRANS64 P0, [R8+URZ], R5 ;  /* 0x00000005080085a7 */ /* 0x000e64000800007f */
[----:B-1----:R-:W-:Y:S05]  /*9e30*/  @!P0 BRA `(.L_x_317) ;  /* 0xfffffffc00f08947 */ /* 0x002fea000383ffff */
[----:B------:R-:W-:Y:S05]  /*9e40*/  BRA `(.L_x_331) ;  /* 0xfffffff800d07947 */ /* 0x000fea000383ffff */
.L_x_318:
[----:B0-----:R0:W1:Y:S02]  /*9e50*/  SYNCS.PHASECHK.TRANS64.TRYWAIT P0, [R9+URZ], R4 ;  /* 0x00000004090075a7 */ /* 0x001064000800017f */
[----:B-1----:R-:W-:Y:S05]  /*9e60*/  @!P0 NANOSLEEP.SYNCS 0x989680 ;  /* 0x009896800000895d */ /* 0x002fea0003900000 */
[----:B------:R-:W1:Y:S02]  /*9e70*/  @!P0 SYNCS.PHASECHK.TRANS64 P0, [R9+URZ], R4 ;  /* 0x00000004090085a7 */ /* 0x000e64000800007f */
[----:B-1----:R-:W-:Y:S05]  /*9e80*/  @!P0 BRA `(.L_x_318) ;  /* 0xfffffffc00f08947 */ /* 0x002fea000383ffff */
[----:B------:R-:W-:Y:S05]  /*9e90*/  BRA `(.L_x_332) ;  /* 0xfffffff800e07947 */ /* 0x000fea000383ffff */
.L_x_319:
[----:B0-----:R0:W1:Y:S02]  /*9ea0*/  SYNCS.PHASECHK.TRANS64.TRYWAIT P0, [R6+URZ], R5 ;  /* 0x00000005060075a7 */ /* 0x001064000800017f */
[----:B-1----:R-:W-:Y:S05]  /*9eb0*/  @!P0 NANOSLEEP.SYNCS 0x989680 ;  /* 0x009896800000895d */ /* 0x002fea0003900000 */
[----:B------:R-:W1:Y:S02]  /*9ec0*/  @!P0 SYNCS.PHASECHK.TRANS64 P0, [R6+URZ], R5 ;  /* 0x00000005060085a7 */ /* 0x000e64000800007f */
[----:B-1----:R-:W-:Y:S05]  /*9ed0*/  @!P0 BRA `(.L_x_319) ;  /* 0xfffffffc00f08947 */ /* 0x002fea000383ffff */
[----:B------:R-:W-:Y:S05]  /*9ee0*/  BRA `(.L_x_333) ;  /* 0xfffffff800e87947 */ /* 0x000fea000383ffff */
.L_x_334:
[----:B------:R-:W-:-:S00]  /*9ef0*/  BRA `(.L_x_334) ;  /* 0xfffffffc00fc7947 */ /* 0x000fc0000383ffff */
[----:B------:R-:W-:-:S00]  /*9f00*/  NOP ;  /* 0x0000000000007918 */ /* 0x000fc00000000000 */
[----:B------:R-:W-:-:S00]  /*9f10*/  NOP ;  /* 0x0000000000007918 */ /* 0x000fc00000000000 */
[----:B------:R-:W-:-:S00]  /*9f20*/  NOP ;  /* 0x0000000000007918 */ /* 0x000fc00000000000 */
[----:B------:R-:W-:-:S00]  /*9f30*/  NOP ;  /* 0x0000000000007918 */ /* 0x000fc00000000000 */
[----:B------:R-:W-:-:S00]  /*9f40*/  NOP ;  /* 0x0000000000007918 */ /* 0x000fc00000000000 */
[----:B------:R-:W-:-:S00]  /*9f50*/  NOP ;  /* 0x0000000000007918 */ /* 0x000fc00000000000 */
[----:B------:R-:W-:-:S00]  /*9f60*/  NOP ;  /* 0x0000000000007918 */ /* 0x000fc00000000000 */
[----:B------:R-:W-:-:S00]  /*9f70*/  NOP ;  /* 0x0000000000007918 */ /* 0x000fc00000000000 */
.L_x_335:


//--------------------- .nv.global.init           --------------------------
	.section	.nv.global.init,"aw",@progbits
.nv.global.init:
	.type		$str$22,@object
	.size		$str$22,($str$23 - $str$22)
$str$22:
        /*0000*/ 	.byte	0x6b, 0x5f, 0x74, 0x69, 0x6c, 0x65, 0x5f, 0x63, 0x6f, 0x75, 0x6e, 0x74, 0x20, 0x3e, 0x3d, 0x20
        /*0010*/ 	.byte	0x31, 0x00
	.type		$str$23,@object
	.size		$str$23,(__unnamed_1 - $str$23)
$str$23:
        /*0012*/ 	.byte	0x2f, 0x74, 0x6d, 0x70, 0x2f, 0x63, 0x75, 0x74, 0x6c, 0x61, 0x73, 0x73, 0x5f, 0x73, 0x77, 0x65
        /*0022*/ 	.byte	0x65, 0x70, 0x5f, 0x73, 0x72, 0x63, 0x2f, 0x69, 0x6e, 0x63, 0x6c, 0x75, 0x64, 0x65, 0x2f, 0x63
        /*0032*/ 	.byte	0x75, 0x74, 0x6c, 0x61, 0x73, 0x73, 0x2f, 0x67, 0x65, 0x6d, 0x6d, 0x2f, 0x63, 0x6f, 0x6c, 0x6c
        /*0042*/ 	.byte	0x65, 0x63, 0x74, 0x69, 0x76, 0x65, 0x2f, 0x73, 0x6d, 0x39, 0x30, 0x5f, 0x6d, 0x6d, 0x61, 0x5f
        /*0052*/ 	.byte	0x74, 0x6d, 0x61, 0x5f, 0x67, 0x6d, 0x6d, 0x61, 0x5f, 0x73, 0x73, 0x5f, 0x77, 0x61, 0x72, 0x70
        /*0062*/ 	.byte	0x73, 0x70, 0x65, 0x63, 0x69, 0x61, 0x6c, 0x69, 0x7a, 0x65, 0x64, 0x2e, 0x68, 0x70, 0x70, 0x00
	.type		__unnamed_1,@object
	.size		__unnamed_1,(.L_0 - __unnamed_1)
__unnamed_1:
        /*0072*/ 	.byte	0x76, 0x6f, 0x69, 0x64, 0x20, 0x63, 0x75, 0x74, 0x6c, 0x61, 0x73, 0x73, 0x3a, 0x3a, 0x67, 0x65
        /* <DEDUP_REMOVED lines=172> */
        /*0b42*/ 	.byte	0x74, 0x69, 0x74, 0x79, 0x5d, 0x00
.L_0:


//--------------------- .nv.shared._ZN7cutlass13device_kernelINS_4gemm6kernel13GemmUniversalIN4cute5tupleIJiiiiEEENS1_10collective13CollectiveMmaINS1_34MainloopSm90TmaGmmaWarpSpecializedILi5ENS5_IJNS4_1CILi1EEENSA_ILi2EEESB_EEENS1_32KernelTmaWarpSpecializedPingpongEEENS5_IJNSA_ILi64EEENSA_ILi256EEESG_EEEaNS5_IJlSB_lEEEaSJ_NS4_8TiledMMAINS4_8MMA_AtomIJNS4_4SM904GMMA27MMA_64x256x32_S32S8S8_SS_TNEEEENS4_6LayoutINS5_IJSB_SB_SB_EEENS5_IJNSA_ILi0EEESS_SS_EEEEENS5_IJNS4_10UnderscoreESV_SV_EEEEENS4_23SM90_TMA_LOAD_MULTICASTENS4_14ComposedLayoutINS4_7SwizzleILi2ELi4ELi3EEENS4_18smem_ptr_flag_bitsILi8EEENSQ_INS5_IJNSA_ILi8EEESG_EEENS5_IJSG_SB_EEEEEEEvNS4_8identityENS4_13SM90_TMA_LOADES18_vS19_EENS_8epilogue10collective6detail29Sm90TmaWarpSpecializedAdapterINS1D_15DefaultEpilogueIaSJ_SJ_NS1C_6thread17LinearCombinationIaLi1EiiLNS1H_9ScaleType4KindE0ELNS_15FloatRoundStyleE2EaEENS1_15EpilogueDefaultEEEEEvvEEEEvNT_6ParamsE --------------------------
	.section	.nv.shared._ZN7cutlass13device_kernelINS_4gemm6kernel13GemmUniversalIN4cute5tupleIJiiiiEEENS1_10collective13CollectiveMmaINS1_34MainloopSm90TmaGmmaWarpSpecializedILi5ENS5_IJNS4_1CILi1EEENSA_ILi2EEESB_EEENS1_32KernelTmaWarpSpecializedPingpongEEENS5_IJNSA_ILi64EEENSA_ILi256EEESG_EEEaNS5_IJlSB_lEEEaSJ_NS4_8TiledMMAINS4_8MMA_AtomIJNS4_4SM904GMMA27MMA_64x256x32_S32S8S8_SS_TNEEEENS4_6LayoutINS5_IJSB_SB_SB_EEENS5_IJNSA_ILi0EEESS_SS_EEEEENS5_IJNS4_10UnderscoreESV_SV_EEEEENS4_23SM90_TMA_LOAD_MULTICASTENS4_14ComposedLayoutINS4_7SwizzleILi2ELi4ELi3EEENS4_18smem_ptr_flag_bitsILi8EEENSQ_INS5_IJNSA_ILi8EEESG_EEENS5_IJSG_SB_EEEEEEEvNS4_8identityENS4_13SM90_TMA_LOADES18_vS19_EENS_8epilogue10collective6detail29Sm90TmaWarpSpecializedAdapterINS1D_15DefaultEpilogueIaSJ_SJ_NS1C_6thread17LinearCombinationIaLi1EiiLNS1H_9ScaleType4KindE0ELNS_15FloatRoundStyleE2EaEENS1_15EpilogueDefaultEEEEEvvEEEEvNT_6ParamsE,"aw",@nobits
	.sectionflags	@""
	.align	16
	.zero		1024


//--------------------- .nv.shared.reserved.0     --------------------------
	.section	.nv.shared.reserved.0,"aw",@nobits
	.weak		__nv_reservedSMEM_offset_0_alias
	.size		__nv_reservedSMEM_offset_0_alias, 0, 0
	.other		__nv_reservedSMEM_offset_0_alias,@"STO_CUDA_RESERVED_SHARED STV_DEFAULT"
__nv_reservedSMEM_offset_0_alias:
	.zero		0


//--------------------- .nv.global                --------------------------
	.section	.nv.global,"aw",@nobits
.nv.global:
	.type		_ZN39_INTERNAL_dc2f0d07_4_k_cu_c1979e23_50384cute1_E,@object
	.size		_ZN39_INTERNAL_dc2f0d07_4_k_cu_c1979e23_50384cute1_E,(_ZN39_INTERNAL_dc2f0d07_4_k_cu_c1979e23_50384cuda3std3__45__cpo6cbeginE - _ZN39_INTERNAL_dc2f0d07_4_k_cu_c1979e23_50384cute1_E)
_ZN39_INTERNAL_dc2f0d07_4_k_cu_c1979e23_50384cute1_E:
	.zero		1
	.type		_ZN39_INTERNAL_dc2f0d07_4_k_cu_c1979e23_50384cuda3std3__45__cpo6cbeginE,@object
	.size		_ZN39_INTERNAL_dc2f0d07_4_k_cu_c1979e23_50384cuda3std3__45__cpo6cbeginE,(_ZN39_INTERNAL_dc2f0d07_4_k_cu_c1979e23_50384cuda3std3__48in_placeE - _ZN39_INTERNAL_dc2f0d07_4_k_cu_c1979e23_50384cuda3std3__45__cpo6cbeginE)
_ZN39_INTERNAL_dc2f0d07_4_k_cu_c1979e23_50384cuda3std3__45__cpo6cbeginE:
	.zero		1
	.type		_ZN39_INTERNAL_dc2f0d07_4_k_cu_c1979e23_50384cuda3std3__48in_placeE,@object
	.size		_ZN39_INTERNAL_dc2f0d07_4_k_cu_c1979e23_50384cuda3std3__48in_placeE,(_ZN39_INTERNAL_dc2f0d07_4_k_cu_c1979e23_50384cuda3std6ranges3__45__cpo9iter_moveE - _ZN39_INTERNAL_dc2f0d07_4_k_cu_c1979e23_50384cuda3std3__48in_placeE)
_ZN39_INTERNAL_dc2f0d07_4_k_cu_c1979e23_50384cuda3std3__48in_placeE:
	.zero		1
	.type		_ZN39_INTERNAL_dc2f0d07_4_k_cu_c1979e23_50384cuda3std6ranges3__45__cpo9iter_moveE,@object
	.size		_ZN39_INTERNAL_dc2f0d07_4_k_cu_c1979e23_50384cuda3std6ranges3__45__cpo9iter_moveE,(_ZN39_INTERNAL_dc2f0d07_4_k_cu_c1979e23_50384cuda3std3__45__cpo5beginE - _ZN39_INTERNAL_dc2f0d07_4_k_cu_c1979e23_50384cuda3std6ranges3__45__cpo9iter_moveE)
_ZN39_INTERNAL_dc2f0d07_4_k_cu_c1979e23_50384cuda3std6ranges3__45__cpo9iter_moveE:
	.zero		1
	.type		_ZN39_INTERNAL_dc2f0d07_4_k_cu_c1979e23_50384cuda3std3__45__cpo5beginE,@object
	.size		_ZN39_INTERNAL_dc2f0d07_4_k_cu_c1979e23_50384cuda3std3__45__cpo5beginE,(_ZN39_INTERNAL_dc2f0d07_4_k_cu_c1979e23_50384cuda3std3__441_GLOBAL__N__dc2f0d07_4_k_cu_c1979e23_50386ignoreE - _ZN39_INTERNAL_dc2f0d07_4_k_cu_c1979e23_50384cuda3std3__45__cpo5beginE)
_ZN39_INTERNAL_dc2f0d07_4_k_cu_c1979e23_50384cuda3std3__45__cpo5beginE:
	.zero		1
	.type		_ZN39_INTERNAL_dc2f0d07_4_k_cu_c1979e23_50384cuda3std3__441_GLOBAL__N__dc2f0d07_4_k_cu_c1979e23_50386ignoreE,@object
	.size		_ZN39_INTERNAL_dc2f0d07_4_k_cu_c1979e23_50384cuda3std3__441_GLOBAL__N__dc2f0d07_4_k_cu_c1979e23_50386ignoreE,(_ZN39_INTERNAL_dc2f0d07_4_k_cu_c1979e23_50384cute7productE - _ZN39_INTERNAL_dc2f0d07_4_k_cu_c1979e23_50384cuda3std3__441_GLOBAL__N__dc2f0d07_4_k_cu_c1979e23_50386ignoreE)
_ZN39_INTERNAL_dc2f0d07_4_k_cu_c1979e23_50384cuda3std3__441_GLOBAL__N__dc2f0d07_4_k_cu_c1979e23_50386ignoreE:
	.zero		1
	.type		_ZN39_INTERNAL_dc2f0d07_4_k_cu_c1979e23_50384cute7productE,@object
	.size		_ZN39_INTERNAL_dc2f0d07_4_k_cu_c1979e23_50384cute7productE,(_ZN39_INTERNAL_dc2f0d07_4_k_cu_c1979e23_50384cuda3std3__45__cpo3endE - _ZN39_INTERNAL_dc2f0d07_4_k_cu_c1979e23_50384cute7productE)
_ZN39_INTERNAL_dc2f0d07_4_k_cu_c1979e23_50384cute7productE:
	.zero		1
	.type		_ZN39_INTERNAL_dc2f0d07_4_k_cu_c1979e23_50384cuda3std3__45__cpo3endE,@object
	.size		_ZN39_INTERNAL_dc2f0d07_4_k_cu_c1979e23_50384cuda3std3__45__cpo3endE,(_ZN39_INTERNAL_dc2f0d07_4_k_cu_c1979e23_50384cuda3std3__419piecewise_constructE - _ZN39_INTERNAL_dc2f0d07_4_k_cu_c1979e23_50384cuda3std3__45__cpo3endE)
_ZN39_INTERNAL_dc2f0d07_4_k_cu_c1979e23_50384cuda3std3__45__cpo3endE:
	.zero		1
	.type		_ZN39_INTERNAL_dc2f0d07_4_k_cu_c1979e23_50384cuda3std3__419piecewise_constructE,@object
	.size		_ZN39_INTERNAL_dc2f0d07_4_k_cu_c1979e23_50384cuda3std3__419piecewise_constructE,(_ZN39_INTERNAL_dc2f0d07_4_k_cu_c1979e23_50384cuda3std3__45__cpo4cendE - _ZN39_INTERNAL_dc2f0d07_4_k_cu_c1979e23_50384cuda3std3__419piecewise_constructE)
_ZN39_INTERNAL_dc2f0d07_4_k_cu_c1979e23_50384cuda3std3__419piecewise_constructE:
	.zero		1
	.type		_ZN39_INTERNAL_dc2f0d07_4_k_cu_c1979e23_50384cuda3std3__45__cpo4cendE,@object
	.size		_ZN39_INTERNAL_dc2f0d07_4_k_cu_c1979e23_50384cuda3std3__45__cpo4cendE,(_ZN39_INTERNAL_dc2f0d07_4_k_cu_c1979e23_50384cuda3std6ranges3__45__cpo4swapE - _ZN39_INTERNAL_dc2f0d07_4_k_cu_c1979e23_50384cuda3std3__45__cpo4cendE)
_ZN39_INTERNAL_dc2f0d07_4_k_cu_c1979e23_50384cuda3std3__45__cpo4cendE:
	.zero		1
	.type		_ZN39_INTERNAL_dc2f0d07_4_k_cu_c1979e23_50384cuda3std6ranges3__45__cpo4swapE,@object
	.size		_ZN39_INTERNAL_dc2f0d07_4_k_cu_c1979e23_50384cuda3std6ranges3__45__cpo4swapE,(.L_8 - _ZN39_INTERNAL_dc2f0d07_4_k_cu_c1979e23_50384cuda3std6ranges3__45__cpo4swapE)
_ZN39_INTERNAL_dc2f0d07_4_k_cu_c1979e23_50384cuda3std6ranges3__45__cpo4swapE:
	.zero		1
.L_8:


//--------------------- .nv.constant0._ZN7cutlass13device_kernelINS_4gemm6kernel13GemmUniversalIN4cute5tupleIJiiiiEEENS1_10collective13CollectiveMmaINS1_34MainloopSm90TmaGmmaWarpSpecializedILi5ENS5_IJNS4_1CILi1EEENSA_ILi2EEESB_EEENS1_32KernelTmaWarpSpecializedPingpongEEENS5_IJNSA_ILi64EEENSA_ILi256EEESG_EEEaNS5_IJlSB_lEEEaSJ_NS4_8TiledMMAINS4_8MMA_AtomIJNS4_4SM904GMMA27MMA_64x256x32_S32S8S8_SS_TNEEEENS4_6LayoutINS5_IJSB_SB_SB_EEENS5_IJNSA_ILi0EEESS_SS_EEEEENS5_IJNS4_10UnderscoreESV_SV_EEEEENS4_23SM90_TMA_LOAD_MULTICASTENS4_14ComposedLayoutINS4_7SwizzleILi2ELi4ELi3EEENS4_18smem_ptr_flag_bitsILi8EEENSQ_INS5_IJNSA_ILi8EEESG_EEENS5_IJSG_SB_EEEEEEEvNS4_8identityENS4_13SM90_TMA_LOADES18_vS19_EENS_8epilogue10collective6detail29Sm90TmaWarpSpecializedAdapterINS1D_15DefaultEpilogueIaSJ_SJ_NS1C_6thread17LinearCombinationIaLi1EiiLNS1H_9ScaleType4KindE0ELNS_15FloatRoundStyleE2EaEENS1_15EpilogueDefaultEEEEEvvEEEEvNT_6ParamsE --------------------------
	.section	.nv.constant0._ZN7cutlass13device_kernelINS_4gemm6kernel13GemmUniversalIN4cute5tupleIJiiiiEEENS1_10collective13CollectiveMmaINS1_34MainloopSm90TmaGmmaWarpSpecializedILi5ENS5_IJNS4_1CILi1EEENSA_ILi2EEESB_EEENS1_32KernelTmaWarpSpecializedPingpongEEENS5_IJNSA_ILi64EEENSA_ILi256EEESG_EEEaNS5_IJlSB_lEEEaSJ_NS4_8TiledMMAINS4_8MMA_AtomIJNS4_4SM904GMMA27MMA_64x256x32_S32S8S8_SS_TNEEEENS4_6LayoutINS5_IJSB_SB_SB_EEENS5_IJNSA_ILi0EEESS_SS_EEEEENS5_IJNS4_10UnderscoreESV_SV_EEEEENS4_23SM90_TMA_LOAD_MULTICASTENS4_14ComposedLayoutINS4_7SwizzleILi2ELi4ELi3EEENS4_18smem_ptr_flag_bitsILi8EEENSQ_INS5_IJNSA_ILi8EEESG_EEENS5_IJSG_SB_EEEEEEEvNS4_8identityENS4_13SM90_TMA_LOADES18_vS19_EENS_8epilogue10collective6detail29Sm90TmaWarpSpecializedAdapterINS1D_15DefaultEpilogueIaSJ_SJ_NS1C_6thread17LinearCombinationIaLi1EiiLNS1H_9ScaleType4KindE0ELNS_15FloatRoundStyleE2EaEENS1_15EpilogueDefaultEEEEEvvEEEEvNT_6ParamsE,"a",@progbits
	.sectionflags	@""
	.align	4
.nv.constant0._ZN7cutlass13device_kernelINS_4gemm6kernel13GemmUniversalIN4cute5tupleIJiiiiEEENS1_10collective13CollectiveMmaINS1_34MainloopSm90TmaGmmaWarpSpecializedILi5ENS5_IJNS4_1CILi1EEENSA_ILi2EEESB_EEENS1_32KernelTmaWarpSpecializedPingpongEEENS5_IJNSA_ILi64EEENSA_ILi256EEESG_EEEaNS5_IJlSB_lEEEaSJ_NS4_8TiledMMAINS4_8MMA_AtomIJNS4_4SM904GMMA27MMA_64x256x32_S32S8S8_SS_TNEEEENS4_6LayoutINS5_IJSB_SB_SB_EEENS5_IJNSA_ILi0EEESS_SS_EEEEENS5_IJNS4_10UnderscoreESV_SV_EEEEENS4_23SM90_TMA_LOAD_MULTICASTENS4_14ComposedLayoutINS4_7SwizzleILi2ELi4ELi3EEENS4_18smem_ptr_flag_bitsILi8EEENSQ_INS5_IJNSA_ILi8EEESG_EEENS5_IJSG_SB_EEEEEEEvNS4_8identityENS4_13SM90_TMA_LOADES18_vS19_EENS_8epilogue10collective6detail29Sm90TmaWarpSpecializedAdapterINS1D_15DefaultEpilogueIaSJ_SJ_NS1C_6thread17LinearCombinationIaLi1EiiLNS1H_9ScaleType4KindE0ELNS_15FloatRoundStyleE2EaEENS1_15EpilogueDefaultEEEEEvvEEEEvNT_6ParamsE:
	.zero		1664


//--------------------- SYMBOLS --------------------------

	.type		.nv.reservedSmem.offset0,@object
	.size		.nv.reservedSmem.offset0,0x4
	.type		__assertfail,@function
